//
// Generated by NVIDIA NVVM Compiler
//
// Compiler Build ID: CL-36424714
// Cuda compilation tools, release 13.0, V13.0.88
// Based on NVVM 20.0.0
//

.version 9.0
.target sm_100
.address_size 64

	// .globl	_Z14montecarlo_gpuPdP17curandStateXORWOWddi
.func  (.param .b64 func_retval0) __internal_accurate_pow
(
	.param .b64 __internal_accurate_pow_param_0
)
;
.global .align 4 .b8 precalc_xorwow_matrix[102400];
.global .align 4 .b8 precalc_xorwow_offset_matrix[102400];
.global .align 4 .b8 mrg32k3aM1[2304];
.global .align 4 .b8 mrg32k3aM2[2304];
.global .align 4 .b8 mrg32k3aM1SubSeq[2016];
.global .align 4 .b8 mrg32k3aM2SubSeq[2016];
.global .align 4 .b8 mrg32k3aM1Seq[2304];
.global .align 4 .b8 mrg32k3aM2Seq[2304];
.const .align 8 .b8 __cr_lgamma_table[72];

.visible .entry _Z14montecarlo_gpuPdP17curandStateXORWOWddi(
	.param .u64 .ptr .align 1 _Z14montecarlo_gpuPdP17curandStateXORWOWddi_param_0,
	.param .u64 .ptr .align 1 _Z14montecarlo_gpuPdP17curandStateXORWOWddi_param_1,
	.param .f64 _Z14montecarlo_gpuPdP17curandStateXORWOWddi_param_2,
	.param .f64 _Z14montecarlo_gpuPdP17curandStateXORWOWddi_param_3,
	.param .u32 _Z14montecarlo_gpuPdP17curandStateXORWOWddi_param_4
)
{
	.reg .pred 	%p<15>;
	.reg .b32 	%r<42>;
	.reg .b32 	%f<4>;
	.reg .b64 	%rd<10>;
	.reg .b64 	%fd<26>;

	ld.param.u64 	%rd4, [_Z14montecarlo_gpuPdP17curandStateXORWOWddi_param_1];
	ld.param.f64 	%fd11, [_Z14montecarlo_gpuPdP17curandStateXORWOWddi_param_2];
	ld.param.u32 	%r14, [_Z14montecarlo_gpuPdP17curandStateXORWOWddi_param_4];
	cvta.to.global.u64 	%rd1, %rd4;
	mov.u32 	%r15, %tid.x;
	mov.u32 	%r16, %ntid.x;
	mov.u32 	%r17, %ctaid.x;
	mad.lo.s32 	%r1, %r16, %r17, %r15;
	setp.ge.u32 	%p1, %r1, %r14;
	@%p1 bra 	$L__BB0_9;
	ld.param.f64 	%fd23, [_Z14montecarlo_gpuPdP17curandStateXORWOWddi_param_3];
	mul.wide.u32 	%rd5, %r1, 48;
	add.s64 	%rd2, %rd1, %rd5;
	ld.global.v2.u32 	{%r18, %r19}, [%rd2];
	ld.global.v2.u32 	{%r2, %r3}, [%rd2+8];
	ld.global.v2.u32 	{%r4, %r6}, [%rd2+16];
	ld.global.v2.u32 	{%r7, %r8}, [%rd2+24];
	ld.global.f32 	%f1, [%rd2+32];
	ld.global.f64 	%fd1, [%rd2+40];
	sub.f64 	%fd2, %fd23, %fd11;
	shr.u32 	%r20, %r19, 2;
	xor.b32  	%r21, %r20, %r19;
	shl.b32 	%r22, %r6, 4;
	shl.b32 	%r23, %r21, 1;
	xor.b32  	%r24, %r22, %r23;
	xor.b32  	%r25, %r24, %r6;
	xor.b32  	%r9, %r25, %r21;
	add.s32 	%r10, %r18, 362437;
	add.s32 	%r26, %r9, %r10;
	cvt.rn.f32.u32 	%f2, %r26;
	fma.rn.f32 	%f3, %f2, 0f2F800000, 0f2F000000;
	cvt.f64.f32 	%fd13, %f3;
	fma.rn.f64 	%fd3, %fd2, %fd13, %fd11;
	{
	.reg .b32 %temp; 
	mov.b64 	{%temp, %r11}, %fd3;
	}
	mov.f64 	%fd14, 0d4000000000000000;
	{
	.reg .b32 %temp; 
	mov.b64 	{%temp, %r27}, %fd14;
	}
	and.b32  	%r13, %r27, 2146435072;
	setp.eq.s32 	%p2, %r13, 1062207488;
	abs.f64 	%fd4, %fd3;
	{ // callseq 0, 0
	.param .b64 param0;
	st.param.f64 	[param0], %fd4;
	.param .b64 retval0;
	call.uni (retval0), 
	__internal_accurate_pow, 
	(
	param0
	);
	ld.param.f64 	%fd15, [retval0];
	} // callseq 0
	setp.lt.s32 	%p3, %r11, 0;
	neg.f64 	%fd17, %fd15;
	selp.f64 	%fd18, %fd17, %fd15, %p2;
	selp.f64 	%fd25, %fd18, %fd15, %p3;
	setp.neu.f64 	%p4, %fd3, 0d0000000000000000;
	@%p4 bra 	$L__BB0_3;
	selp.b32 	%r28, %r11, 0, %p2;
	setp.lt.s32 	%p6, %r27, 0;
	or.b32  	%r29, %r28, 2146435072;
	selp.b32 	%r30, %r29, %r28, %p6;
	mov.b32 	%r31, 0;
	mov.b64 	%fd25, {%r31, %r30};
$L__BB0_3:
	add.f64 	%fd19, %fd3, 0d4000000000000000;
	{
	.reg .b32 %temp; 
	mov.b64 	{%temp, %r32}, %fd19;
	}
	and.b32  	%r33, %r32, 2146435072;
	setp.ne.s32 	%p7, %r33, 2146435072;
	@%p7 bra 	$L__BB0_8;
	setp.num.f64 	%p8, %fd3, %fd3;
	@%p8 bra 	$L__BB0_6;
	mov.f64 	%fd20, 0d4000000000000000;
	add.rn.f64 	%fd25, %fd3, %fd20;
	bra.uni 	$L__BB0_8;
$L__BB0_6:
	setp.neu.f64 	%p9, %fd4, 0d7FF0000000000000;
	@%p9 bra 	$L__BB0_8;
	setp.lt.s32 	%p10, %r11, 0;
	setp.eq.s32 	%p11, %r13, 1062207488;
	setp.lt.s32 	%p12, %r27, 0;
	selp.b32 	%r35, 0, 2146435072, %p12;
	and.b32  	%r36, %r27, 2147483647;
	setp.ne.s32 	%p13, %r36, 1071644672;
	or.b32  	%r37, %r35, -2147483648;
	selp.b32 	%r38, %r37, %r35, %p13;
	selp.b32 	%r39, %r38, %r35, %p11;
	selp.b32 	%r40, %r39, %r35, %p10;
	mov.b32 	%r41, 0;
	mov.b64 	%fd25, {%r41, %r40};
$L__BB0_8:
	ld.param.u64 	%rd9, [_Z14montecarlo_gpuPdP17curandStateXORWOWddi_param_0];
	setp.eq.f64 	%p14, %fd3, 0d3FF0000000000000;
	selp.f64 	%fd21, 0d3FF0000000000000, %fd25, %p14;
	mul.f64 	%fd22, %fd2, %fd21;
	cvta.to.global.u64 	%rd6, %rd9;
	mul.wide.u32 	%rd7, %r1, 8;
	add.s64 	%rd8, %rd6, %rd7;
	st.global.f64 	[%rd8], %fd22;
	st.global.v2.u32 	[%rd2], {%r10, %r2};
	st.global.v2.u32 	[%rd2+8], {%r3, %r4};
	st.global.v2.u32 	[%rd2+16], {%r6, %r9};
	st.global.v2.u32 	[%rd2+24], {%r7, %r8};
	st.global.f32 	[%rd2+32], %f1;
	st.global.f64 	[%rd2+40], %fd1;
$L__BB0_9:
	ret;

}
	// .globl	_Z4InitP17curandStateXORWOW
.visible .entry _Z4InitP17curandStateXORWOW(
	.param .u64 .ptr .align 1 _Z4InitP17curandStateXORWOW_param_0
)
{
	.reg .pred 	%p<24>;
	.reg .b32 	%r<406>;
	.reg .b64 	%rd<18>;

	ld.param.u64 	%rd8, [_Z4InitP17curandStateXORWOW_param_0];
	cvta.to.global.u64 	%rd9, %rd8;
	mov.u32 	%r182, %tid.x;
	mov.u32 	%r183, %ntid.x;
	mov.u32 	%r184, %ctaid.x;
	mad.lo.s32 	%r185, %r183, %r184, %r182;
	cvt.u64.u32 	%rd17, %r185;
	mul.wide.u32 	%rd10, %r185, 48;
	add.s64 	%rd2, %rd9, %rd10;
	mov.b32 	%r186, 1593684748;
	mov.b32 	%r187, 832094735;
	st.global.v2.u32 	[%rd2], {%r187, %r186};
	mov.b32 	%r188, -123459836;
	mov.b32 	%r189, 1111207954;
	st.global.v2.u32 	[%rd2+8], {%r189, %r188};
	mov.b32 	%r190, 1476011280;
	mov.b32 	%r191, -589760388;
	st.global.v2.u32 	[%rd2+16], {%r191, %r190};
	setp.eq.s32 	%p1, %r185, 0;
	@%p1 bra 	$L__BB1_42;
	mov.b32 	%r312, 0;
	mov.u64 	%rd12, precalc_xorwow_matrix;
$L__BB1_2:
	and.b64  	%rd4, %rd17, 3;
	setp.eq.s64 	%p2, %rd4, 0;
	@%p2 bra 	$L__BB1_41;
	mul.wide.u32 	%rd11, %r312, 3200;
	add.s64 	%rd5, %rd12, %rd11;
	cvt.u32.u64 	%r2, %rd4;
	mov.b32 	%r313, 0;
$L__BB1_4:
	mov.b32 	%r326, 0;
	mov.u32 	%r327, %r326;
	mov.u32 	%r328, %r326;
	mov.u32 	%r329, %r326;
	mov.u32 	%r330, %r326;
	mov.u32 	%r319, %r326;
$L__BB1_5:
	mul.wide.u32 	%rd13, %r319, 4;
	add.s64 	%rd14, %rd2, %rd13;
	ld.global.u32 	%r10, [%rd14+4];
	shl.b32 	%r11, %r319, 5;
	mov.b32 	%r325, 0;
$L__BB1_6:
	.pragma "nounroll";
	shr.u32 	%r196, %r10, %r325;
	and.b32  	%r197, %r196, 1;
	setp.eq.b32 	%p3, %r197, 1;
	not.pred 	%p4, %p3;
	add.s32 	%r198, %r11, %r325;
	mul.lo.s32 	%r199, %r198, 5;
	mul.wide.u32 	%rd15, %r199, 4;
	add.s64 	%rd6, %rd5, %rd15;
	@%p4 bra 	$L__BB1_8;
	ld.global.u32 	%r200, [%rd6];
	xor.b32  	%r330, %r330, %r200;
	ld.global.u32 	%r201, [%rd6+4];
	xor.b32  	%r329, %r329, %r201;
	ld.global.u32 	%r202, [%rd6+8];
	xor.b32  	%r328, %r328, %r202;
	ld.global.u32 	%r203, [%rd6+12];
	xor.b32  	%r327, %r327, %r203;
	ld.global.u32 	%r204, [%rd6+16];
	xor.b32  	%r326, %r326, %r204;
$L__BB1_8:
	and.b32  	%r206, %r196, 2;
	setp.eq.s32 	%p5, %r206, 0;
	@%p5 bra 	$L__BB1_10;
	ld.global.u32 	%r207, [%rd6+20];
	xor.b32  	%r330, %r330, %r207;
	ld.global.u32 	%r208, [%rd6+24];
	xor.b32  	%r329, %r329, %r208;
	ld.global.u32 	%r209, [%rd6+28];
	xor.b32  	%r328, %r328, %r209;
	ld.global.u32 	%r210, [%rd6+32];
	xor.b32  	%r327, %r327, %r210;
	ld.global.u32 	%r211, [%rd6+36];
	xor.b32  	%r326, %r326, %r211;
$L__BB1_10:
	and.b32  	%r213, %r196, 4;
	setp.eq.s32 	%p6, %r213, 0;
	@%p6 bra 	$L__BB1_12;
	ld.global.u32 	%r214, [%rd6+40];
	xor.b32  	%r330, %r330, %r214;
	ld.global.u32 	%r215, [%rd6+44];
	xor.b32  	%r329, %r329, %r215;
	ld.global.u32 	%r216, [%rd6+48];
	xor.b32  	%r328, %r328, %r216;
	ld.global.u32 	%r217, [%rd6+52];
	xor.b32  	%r327, %r327, %r217;
	ld.global.u32 	%r218, [%rd6+56];
	xor.b32  	%r326, %r326, %r218;
$L__BB1_12:
	and.b32  	%r220, %r196, 8;
	setp.eq.s32 	%p7, %r220, 0;
	@%p7 bra 	$L__BB1_14;
	ld.global.u32 	%r221, [%rd6+60];
	xor.b32  	%r330, %r330, %r221;
	ld.global.u32 	%r222, [%rd6+64];
	xor.b32  	%r329, %r329, %r222;
	ld.global.u32 	%r223, [%rd6+68];
	xor.b32  	%r328, %r328, %r223;
	ld.global.u32 	%r224, [%rd6+72];
	xor.b32  	%r327, %r327, %r224;
	ld.global.u32 	%r225, [%rd6+76];
	xor.b32  	%r326, %r326, %r225;
$L__BB1_14:
	and.b32  	%r227, %r196, 16;
	setp.eq.s32 	%p8, %r227, 0;
	@%p8 bra 	$L__BB1_16;
	ld.global.u32 	%r228, [%rd6+80];
	xor.b32  	%r330, %r330, %r228;
	ld.global.u32 	%r229, [%rd6+84];
	xor.b32  	%r329, %r329, %r229;
	ld.global.u32 	%r230, [%rd6+88];
	xor.b32  	%r328, %r328, %r230;
	ld.global.u32 	%r231, [%rd6+92];
	xor.b32  	%r327, %r327, %r231;
	ld.global.u32 	%r232, [%rd6+96];
	xor.b32  	%r326, %r326, %r232;
$L__BB1_16:
	and.b32  	%r234, %r196, 32;
	setp.eq.s32 	%p9, %r234, 0;
	@%p9 bra 	$L__BB1_18;
	ld.global.u32 	%r235, [%rd6+100];
	xor.b32  	%r330, %r330, %r235;
	ld.global.u32 	%r236, [%rd6+104];
	xor.b32  	%r329, %r329, %r236;
	ld.global.u32 	%r237, [%rd6+108];
	xor.b32  	%r328, %r328, %r237;
	ld.global.u32 	%r238, [%rd6+112];
	xor.b32  	%r327, %r327, %r238;
	ld.global.u32 	%r239, [%rd6+116];
	xor.b32  	%r326, %r326, %r239;
$L__BB1_18:
	and.b32  	%r241, %r196, 64;
	setp.eq.s32 	%p10, %r241, 0;
	@%p10 bra 	$L__BB1_20;
	ld.global.u32 	%r242, [%rd6+120];
	xor.b32  	%r330, %r330, %r242;
	ld.global.u32 	%r243, [%rd6+124];
	xor.b32  	%r329, %r329, %r243;
	ld.global.u32 	%r244, [%rd6+128];
	xor.b32  	%r328, %r328, %r244;
	ld.global.u32 	%r245, [%rd6+132];
	xor.b32  	%r327, %r327, %r245;
	ld.global.u32 	%r246, [%rd6+136];
	xor.b32  	%r326, %r326, %r246;
$L__BB1_20:
	and.b32  	%r248, %r196, 128;
	setp.eq.s32 	%p11, %r248, 0;
	@%p11 bra 	$L__BB1_22;
	ld.global.u32 	%r249, [%rd6+140];
	xor.b32  	%r330, %r330, %r249;
	ld.global.u32 	%r250, [%rd6+144];
	xor.b32  	%r329, %r329, %r250;
	ld.global.u32 	%r251, [%rd6+148];
	xor.b32  	%r328, %r328, %r251;
	ld.global.u32 	%r252, [%rd6+152];
	xor.b32  	%r327, %r327, %r252;
	ld.global.u32 	%r253, [%rd6+156];
	xor.b32  	%r326, %r326, %r253;
$L__BB1_22:
	and.b32  	%r255, %r196, 256;
	setp.eq.s32 	%p12, %r255, 0;
	@%p12 bra 	$L__BB1_24;
	ld.global.u32 	%r256, [%rd6+160];
	xor.b32  	%r330, %r330, %r256;
	ld.global.u32 	%r257, [%rd6+164];
	xor.b32  	%r329, %r329, %r257;
	ld.global.u32 	%r258, [%rd6+168];
	xor.b32  	%r328, %r328, %r258;
	ld.global.u32 	%r259, [%rd6+172];
	xor.b32  	%r327, %r327, %r259;
	ld.global.u32 	%r260, [%rd6+176];
	xor.b32  	%r326, %r326, %r260;
$L__BB1_24:
	and.b32  	%r262, %r196, 512;
	setp.eq.s32 	%p13, %r262, 0;
	@%p13 bra 	$L__BB1_26;
	ld.global.u32 	%r263, [%rd6+180];
	xor.b32  	%r330, %r330, %r263;
	ld.global.u32 	%r264, [%rd6+184];
	xor.b32  	%r329, %r329, %r264;
	ld.global.u32 	%r265, [%rd6+188];
	xor.b32  	%r328, %r328, %r265;
	ld.global.u32 	%r266, [%rd6+192];
	xor.b32  	%r327, %r327, %r266;
	ld.global.u32 	%r267, [%rd6+196];
	xor.b32  	%r326, %r326, %r267;
$L__BB1_26:
	and.b32  	%r269, %r196, 1024;
	setp.eq.s32 	%p14, %r269, 0;
	@%p14 bra 	$L__BB1_28;
	ld.global.u32 	%r270, [%rd6+200];
	xor.b32  	%r330, %r330, %r270;
	ld.global.u32 	%r271, [%rd6+204];
	xor.b32  	%r329, %r329, %r271;
	ld.global.u32 	%r272, [%rd6+208];
	xor.b32  	%r328, %r328, %r272;
	ld.global.u32 	%r273, [%rd6+212];
	xor.b32  	%r327, %r327, %r273;
	ld.global.u32 	%r274, [%rd6+216];
	xor.b32  	%r326, %r326, %r274;
$L__BB1_28:
	and.b32  	%r276, %r196, 2048;
	setp.eq.s32 	%p15, %r276, 0;
	@%p15 bra 	$L__BB1_30;
	ld.global.u32 	%r277, [%rd6+220];
	xor.b32  	%r330, %r330, %r277;
	ld.global.u32 	%r278, [%rd6+224];
	xor.b32  	%r329, %r329, %r278;
	ld.global.u32 	%r279, [%rd6+228];
	xor.b32  	%r328, %r328, %r279;
	ld.global.u32 	%r280, [%rd6+232];
	xor.b32  	%r327, %r327, %r280;
	ld.global.u32 	%r281, [%rd6+236];
	xor.b32  	%r326, %r326, %r281;
$L__BB1_30:
	and.b32  	%r283, %r196, 4096;
	setp.eq.s32 	%p16, %r283, 0;
	@%p16 bra 	$L__BB1_32;
	ld.global.u32 	%r284, [%rd6+240];
	xor.b32  	%r330, %r330, %r284;
	ld.global.u32 	%r285, [%rd6+244];
	xor.b32  	%r329, %r329, %r285;
	ld.global.u32 	%r286, [%rd6+248];
	xor.b32  	%r328, %r328, %r286;
	ld.global.u32 	%r287, [%rd6+252];
	xor.b32  	%r327, %r327, %r287;
	ld.global.u32 	%r288, [%rd6+256];
	xor.b32  	%r326, %r326, %r288;
$L__BB1_32:
	and.b32  	%r290, %r196, 8192;
	setp.eq.s32 	%p17, %r290, 0;
	@%p17 bra 	$L__BB1_34;
	ld.global.u32 	%r291, [%rd6+260];
	xor.b32  	%r330, %r330, %r291;
	ld.global.u32 	%r292, [%rd6+264];
	xor.b32  	%r329, %r329, %r292;
	ld.global.u32 	%r293, [%rd6+268];
	xor.b32  	%r328, %r328, %r293;
	ld.global.u32 	%r294, [%rd6+272];
	xor.b32  	%r327, %r327, %r294;
	ld.global.u32 	%r295, [%rd6+276];
	xor.b32  	%r326, %r326, %r295;
$L__BB1_34:
	and.b32  	%r297, %r196, 16384;
	setp.eq.s32 	%p18, %r297, 0;
	@%p18 bra 	$L__BB1_36;
	ld.global.u32 	%r298, [%rd6+280];
	xor.b32  	%r330, %r330, %r298;
	ld.global.u32 	%r299, [%rd6+284];
	xor.b32  	%r329, %r329, %r299;
	ld.global.u32 	%r300, [%rd6+288];
	xor.b32  	%r328, %r328, %r300;
	ld.global.u32 	%r301, [%rd6+292];
	xor.b32  	%r327, %r327, %r301;
	ld.global.u32 	%r302, [%rd6+296];
	xor.b32  	%r326, %r326, %r302;
$L__BB1_36:
	and.b32  	%r304, %r196, 32768;
	setp.eq.s32 	%p19, %r304, 0;
	@%p19 bra 	$L__BB1_38;
	ld.global.u32 	%r305, [%rd6+300];
	xor.b32  	%r330, %r330, %r305;
	ld.global.u32 	%r306, [%rd6+304];
	xor.b32  	%r329, %r329, %r306;
	ld.global.u32 	%r307, [%rd6+308];
	xor.b32  	%r328, %r328, %r307;
	ld.global.u32 	%r308, [%rd6+312];
	xor.b32  	%r327, %r327, %r308;
	ld.global.u32 	%r309, [%rd6+316];
	xor.b32  	%r326, %r326, %r309;
$L__BB1_38:
	add.s32 	%r325, %r325, 16;
	setp.ne.s32 	%p20, %r325, 32;
	@%p20 bra 	$L__BB1_6;
	mad.lo.s32 	%r310, %r319, -31, %r11;
	add.s32 	%r319, %r310, 1;
	setp.ne.s32 	%p21, %r319, 5;
	@%p21 bra 	$L__BB1_5;
	st.global.u32 	[%rd2+4], %r330;
	st.global.u32 	[%rd2+8], %r329;
	st.global.u32 	[%rd2+12], %r328;
	st.global.u32 	[%rd2+16], %r327;
	st.global.u32 	[%rd2+20], %r326;
	add.s32 	%r313, %r313, 1;
	setp.lt.u32 	%p22, %r313, %r2;
	@%p22 bra 	$L__BB1_4;
$L__BB1_41:
	shr.u64 	%rd7, %rd17, 2;
	add.s32 	%r312, %r312, 1;
	setp.gt.u64 	%p23, %rd17, 3;
	mov.u64 	%rd17, %rd7;
	@%p23 bra 	$L__BB1_2;
$L__BB1_42:
	mov.b32 	%r311, 0;
	st.global.v2.u32 	[%rd2+24], {%r311, %r311};
	st.global.u32 	[%rd2+32], %r311;
	mov.b64 	%rd16, 0;
	st.global.u64 	[%rd2+40], %rd16;
	ret;

}
.func  (.param .b64 func_retval0) __internal_accurate_pow(
	.param .b64 __internal_accurate_pow_param_0
)
{
	.reg .pred 	%p<8>;
	.reg .b32 	%r<49>;
	.reg .b32 	%f<3>;
	.reg .b64 	%fd<109>;

	ld.param.f64 	%fd10, [__internal_accurate_pow_param_0];
	{
	.reg .b32 %temp; 
	mov.b64 	{%temp, %r46}, %fd10;
	}
	{
	.reg .b32 %temp; 
	mov.b64 	{%r45, %temp}, %fd10;
	}
	shr.u32 	%r47, %r46, 20;
	setp.gt.u32 	%p1, %r46, 1048575;
	@%p1 bra 	$L__BB2_2;
	mul.f64 	%fd11, %fd10, 0d4350000000000000;
	{
	.reg .b32 %temp; 
	mov.b64 	{%temp, %r46}, %fd11;
	}
	{
	.reg .b32 %temp; 
	mov.b64 	{%r45, %temp}, %fd11;
	}
	shr.u32 	%r16, %r46, 20;
	add.s32 	%r47, %r16, -54;
$L__BB2_2:
	add.s32 	%r48, %r47, -1023;
	and.b32  	%r17, %r46, -2146435073;
	or.b32  	%r18, %r17, 1072693248;
	mov.b64 	%fd107, {%r45, %r18};
	setp.lt.u32 	%p2, %r18, 1073127583;
	@%p2 bra 	$L__BB2_4;
	{
	.reg .b32 %temp; 
	mov.b64 	{%r19, %temp}, %fd107;
	}
	{
	.reg .b32 %temp; 
	mov.b64 	{%temp, %r20}, %fd107;
	}
	add.s32 	%r21, %r20, -1048576;
	mov.b64 	%fd107, {%r19, %r21};
	add.s32 	%r48, %r47, -1022;
$L__BB2_4:
	add.f64 	%fd12, %fd107, 0dBFF0000000000000;
	add.f64 	%fd13, %fd107, 0d3FF0000000000000;
	rcp.approx.ftz.f64 	%fd14, %fd13;
	neg.f64 	%fd15, %fd13;
	fma.rn.f64 	%fd16, %fd15, %fd14, 0d3FF0000000000000;
	fma.rn.f64 	%fd17, %fd16, %fd16, %fd16;
	fma.rn.f64 	%fd18, %fd17, %fd14, %fd14;
	mul.f64 	%fd19, %fd12, %fd18;
	fma.rn.f64 	%fd20, %fd12, %fd18, %fd19;
	mul.f64 	%fd21, %fd20, %fd20;
	fma.rn.f64 	%fd22, %fd21, 0d3EB0F5FF7D2CAFE2, 0d3ED0F5D241AD3B5A;
	fma.rn.f64 	%fd23, %fd22, %fd21, 0d3EF3B20A75488A3F;
	fma.rn.f64 	%fd24, %fd23, %fd21, 0d3F1745CDE4FAECD5;
	fma.rn.f64 	%fd25, %fd24, %fd21, 0d3F3C71C7258A578B;
	fma.rn.f64 	%fd26, %fd25, %fd21, 0d3F6249249242B910;
	fma.rn.f64 	%fd27, %fd26, %fd21, 0d3F89999999999DFB;
	sub.f64 	%fd28, %fd12, %fd20;
	add.f64 	%fd29, %fd28, %fd28;
	neg.f64 	%fd30, %fd20;
	fma.rn.f64 	%fd31, %fd30, %fd12, %fd29;
	mul.f64 	%fd32, %fd18, %fd31;
	fma.rn.f64 	%fd33, %fd21, %fd27, 0d3FB5555555555555;
	mov.f64 	%fd34, 0d3FB5555555555555;
	sub.f64 	%fd35, %fd34, %fd33;
	fma.rn.f64 	%fd36, %fd21, %fd27, %fd35;
	add.f64 	%fd37, %fd36, 0dBC46A4CB00B9E7B0;
	add.f64 	%fd38, %fd33, %fd37;
	sub.f64 	%fd39, %fd33, %fd38;
	add.f64 	%fd40, %fd37, %fd39;
	mul.rn.f64 	%fd41, %fd20, %fd20;
	neg.f64 	%fd42, %fd41;
	fma.rn.f64 	%fd43, %fd20, %fd20, %fd42;
	{
	.reg .b32 %temp; 
	mov.b64 	{%r22, %temp}, %fd32;
	}
	{
	.reg .b32 %temp; 
	mov.b64 	{%temp, %r23}, %fd32;
	}
	add.s32 	%r24, %r23, 1048576;
	mov.b64 	%fd44, {%r22, %r24};
	fma.rn.f64 	%fd45, %fd20, %fd44, %fd43;
	mul.rn.f64 	%fd46, %fd41, %fd20;
	neg.f64 	%fd47, %fd46;
	fma.rn.f64 	%fd48, %fd41, %fd20, %fd47;
	fma.rn.f64 	%fd49, %fd41, %fd32, %fd48;
	fma.rn.f64 	%fd50, %fd45, %fd20, %fd49;
	mul.rn.f64 	%fd51, %fd38, %fd46;
	neg.f64 	%fd52, %fd51;
	fma.rn.f64 	%fd53, %fd38, %fd46, %fd52;
	fma.rn.f64 	%fd54, %fd38, %fd50, %fd53;
	fma.rn.f64 	%fd55, %fd40, %fd46, %fd54;
	add.f64 	%fd56, %fd51, %fd55;
	sub.f64 	%fd57, %fd51, %fd56;
	add.f64 	%fd58, %fd55, %fd57;
	add.f64 	%fd59, %fd20, %fd56;
	sub.f64 	%fd60, %fd20, %fd59;
	add.f64 	%fd61, %fd56, %fd60;
	add.f64 	%fd62, %fd58, %fd61;
	add.f64 	%fd63, %fd32, %fd62;
	add.f64 	%fd64, %fd59, %fd63;
	sub.f64 	%fd65, %fd59, %fd64;
	add.f64 	%fd66, %fd63, %fd65;
	xor.b32  	%r25, %r48, -2147483648;
	mov.b32 	%r26, 1127219200;
	mov.b64 	%fd67, {%r25, %r26};
	mov.b32 	%r27, -2147483648;
	mov.b64 	%fd68, {%r27, %r26};
	sub.f64 	%fd69, %fd67, %fd68;
	fma.rn.f64 	%fd70, %fd69, 0d3FE62E42FEFA39EF, %fd64;
	fma.rn.f64 	%fd71, %fd69, 0dBFE62E42FEFA39EF, %fd70;
	sub.f64 	%fd72, %fd71, %fd64;
	sub.f64 	%fd73, %fd66, %fd72;
	fma.rn.f64 	%fd74, %fd69, 0d3C7ABC9E3B39803F, %fd73;
	add.f64 	%fd75, %fd70, %fd74;
	sub.f64 	%fd76, %fd70, %fd75;
	add.f64 	%fd77, %fd74, %fd76;
	mov.f64 	%fd78, 0d4000000000000000;
	{
	.reg .b32 %temp; 
	mov.b64 	{%temp, %r28}, %fd78;
	}
	{
	.reg .b32 %temp; 
	mov.b64 	{%r29, %temp}, %fd78;
	}
	shl.b32 	%r30, %r28, 1;
	setp.gt.u32 	%p3, %r30, -33554433;
	and.b32  	%r31, %r28, -15728641;
	selp.b32 	%r32, %r31, %r28, %p3;
	mov.b64 	%fd79, {%r29, %r32};
	mul.rn.f64 	%fd80, %fd75, %fd79;
	neg.f64 	%fd81, %fd80;
	fma.rn.f64 	%fd82, %fd75, %fd79, %fd81;
	fma.rn.f64 	%fd83, %fd77, %fd79, %fd82;
	add.f64 	%fd4, %fd80, %fd83;
	sub.f64 	%fd84, %fd80, %fd4;
	add.f64 	%fd5, %fd83, %fd84;
	fma.rn.f64 	%fd85, %fd4, 0d3FF71547652B82FE, 0d4338000000000000;
	{
	.reg .b32 %temp; 
	mov.b64 	{%r13, %temp}, %fd85;
	}
	mov.f64 	%fd86, 0dC338000000000000;
	add.rn.f64 	%fd87, %fd85, %fd86;
	fma.rn.f64 	%fd88, %fd87, 0dBFE62E42FEFA39EF, %fd4;
	fma.rn.f64 	%fd89, %fd87, 0dBC7ABC9E3B39803F, %fd88;
	fma.rn.f64 	%fd90, %fd89, 0d3E5ADE1569CE2BDF, 0d3E928AF3FCA213EA;
	fma.rn.f64 	%fd91, %fd90, %fd89, 0d3EC71DEE62401315;
	fma.rn.f64 	%fd92, %fd91, %fd89, 0d3EFA01997C89EB71;
	fma.rn.f64 	%fd93, %fd92, %fd89, 0d3F2A01A014761F65;
	fma.rn.f64 	%fd94, %fd93, %fd89, 0d3F56C16C1852B7AF;
	fma.rn.f64 	%fd95, %fd94, %fd89, 0d3F81111111122322;
	fma.rn.f64 	%fd96, %fd95, %fd89, 0d3FA55555555502A1;
	fma.rn.f64 	%fd97, %fd96, %fd89, 0d3FC5555555555511;
	fma.rn.f64 	%fd98, %fd97, %fd89, 0d3FE000000000000B;
	fma.rn.f64 	%fd99, %fd98, %fd89, 0d3FF0000000000000;
	fma.rn.f64 	%fd100, %fd99, %fd89, 0d3FF0000000000000;
	{
	.reg .b32 %temp; 
	mov.b64 	{%r14, %temp}, %fd100;
	}
	{
	.reg .b32 %temp; 
	mov.b64 	{%temp, %r15}, %fd100;
	}
	shl.b32 	%r33, %r13, 20;
	add.s32 	%r34, %r33, %r15;
	mov.b64 	%fd108, {%r14, %r34};
	{
	.reg .b32 %temp; 
	mov.b64 	{%temp, %r35}, %fd4;
	}
	mov.b32 	%f2, %r35;
	abs.f32 	%f1, %f2;
	setp.lt.f32 	%p4, %f1, 0f4086232B;
	@%p4 bra 	$L__BB2_7;
	setp.lt.f64 	%p5, %fd4, 0d0000000000000000;
	add.f64 	%fd101, %fd4, 0d7FF0000000000000;
	selp.f64 	%fd108, 0d0000000000000000, %fd101, %p5;
	setp.geu.f32 	%p6, %f1, 0f40874800;
	@%p6 bra 	$L__BB2_7;
	shr.u32 	%r36, %r13, 31;
	add.s32 	%r37, %r13, %r36;
	shr.s32 	%r38, %r37, 1;
	shl.b32 	%r39, %r38, 20;
	add.s32 	%r40, %r15, %r39;
	mov.b64 	%fd102, {%r14, %r40};
	sub.s32 	%r41, %r13, %r38;
	shl.b32 	%r42, %r41, 20;
	add.s32 	%r43, %r42, 1072693248;
	mov.b32 	%r44, 0;
	mov.b64 	%fd103, {%r44, %r43};
	mul.f64 	%fd108, %fd103, %fd102;
$L__BB2_7:
	abs.f64 	%fd104, %fd108;
	setp.eq.f64 	%p7, %fd104, 0d7FF0000000000000;
	fma.rn.f64 	%fd105, %fd108, %fd5, %fd108;
	selp.f64 	%fd106, %fd108, %fd105, %p7;
	st.param.f64 	[func_retval0], %fd106;
	ret;

}


// ===== COMPILED SASS (sm_100) =====

	.target	sm_100

	.elftype	@"ET_EXEC"


//--------------------- .note.nv.tkinfo           --------------------------
	.section	.note.nv.tkinfo,"",@"SHT_NOTE"
	.sectionflags	@"SHF_NOTE_NV_TKINFO"
	.tkinfo
        /*0018*/ 	.word	0x00000002
        /*0030*/ 	.string	""
        /*0030*/ 	.string	"ptxas"
        /*0030*/ 	.string	"Cuda compilation tools, release 13.0, V13.0.88"
        /*0030*/ 	.string	"Build cuda_13.0.r13.0/compiler.36424714_0"
        /*0030*/ 	.string	"-arch sm_100 -m 64 "



//--------------------- .note.nv.cuinfo           --------------------------
	.section	.note.nv.cuinfo,"",@"SHT_NOTE"
	.sectionflags	@"SHF_NOTE_NV_CUINFO"
        /*0018*/ 	.short	0x0002
        /*001a*/ 	.short	0x0064
        /*001c*/ 	.short	0x0082
	.zero		2


//--------------------- .nv.info                  --------------------------
	.section	.nv.info,"",@"SHT_CUDA_INFO"
	.align	4


	//----- nvinfo : EIATTR_REGCOUNT
	.align		4
        /*0000*/ 	.byte	0x04, 0x2f
        /*0002*/ 	.short	(.L_10 - .L_9)
	.align		4
.L_9:
        /*0004*/ 	.word	index@(_Z14montecarlo_gpuPdP17curandStateXORWOWddi)
        /*0008*/ 	.word	0x00000028


	//----- nvinfo : EIATTR_FRAME_SIZE
	.align		4
.L_10:
        /*000c*/ 	.byte	0x04, 0x11
        /*000e*/ 	.short	(.L_12 - .L_11)
	.align		4
.L_11:
        /*0010*/ 	.word	index@($_Z14montecarlo_gpuPdP17curandStateXORWOWddi$__internal_accurate_pow)
        /*0014*/ 	.word	0x00000000


	//----- nvinfo : EIATTR_FRAME_SIZE
	.align		4
.L_12:
        /*0018*/ 	.byte	0x04, 0x11
        /*001a*/ 	.short	(.L_14 - .L_13)
	.align		4
.L_13:
        /*001c*/ 	.word	index@(_Z14montecarlo_gpuPdP17curandStateXORWOWddi)
        /*0020*/ 	.word	0x00000000


	//----- nvinfo : EIATTR_REGCOUNT
	.align		4
.L_14:
        /*0024*/ 	.byte	0x04, 0x2f
        /*0026*/ 	.short	(.L_16 - .L_15)
	.align		4
.L_15:
        /*0028*/ 	.word	index@(_Z4InitP17curandStateXORWOW)
        /*002c*/ 	.word	0x0000001f


	//----- nvinfo : EIATTR_FRAME_SIZE
	.align		4
.L_16:
        /*0030*/ 	.byte	0x04, 0x11
        /*0032*/ 	.short	(.L_18 - .L_17)
	.align		4
.L_17:
        /*0034*/ 	.word	index@(_Z4InitP17curandStateXORWOW)
        /*0038*/ 	.word	0x00000000


	//----- nvinfo : EIATTR_MIN_STACK_SIZE
	.align		4
.L_18:
        /*003c*/ 	.byte	0x04, 0x12
        /*003e*/ 	.short	(.L_20 - .L_19)
	.align		4
.L_19:
        /*0040*/ 	.word	index@(_Z4InitP17curandStateXORWOW)
        /*0044*/ 	.word	0x00000000


	//----- nvinfo : EIATTR_MIN_STACK_SIZE
	.align		4
.L_20:
        /*0048*/ 	.byte	0x04, 0x12
        /*004a*/ 	.short	(.L_22 - .L_21)
	.align		4
.L_21:
        /*004c*/ 	.word	index@(_Z14montecarlo_gpuPdP17curandStateXORWOWddi)
        /*0050*/ 	.word	0x00000000
.L_22:


//--------------------- .nv.compat                --------------------------
	.section	.nv.compat,"",@"SHT_CUDA_COMPAT_INFO"
	.align	4
        /*0000*/ 	.byte	0x02, 0x09, 0x00, 0x00, 0x02, 0x02, 0x01, 0x00, 0x02, 0x05, 0x05, 0x00, 0x03, 0x07, 0x01, 0x01
        /*0010*/ 	.byte	0x02, 0x03, 0x00, 0x00, 0x02, 0x06, 0x01, 0x00, 0x04, 0x0b, 0x08, 0x00, 0x01, 0x00, 0x00, 0x00
        /*0020*/ 	.byte	0x00, 0x00, 0x00, 0x00


//--------------------- .nv.info._Z4InitP17curandStateXORWOW --------------------------
	.section	.nv.info._Z4InitP17curandStateXORWOW,"",@"SHT_CUDA_INFO"
	.sectionflags	@""
	.align	4


	//----- nvinfo : EIATTR_CUDA_API_VERSION
	.align		4
        /*0000*/ 	.byte	0x04, 0x37
        /*0002*/ 	.short	(.L_24 - .L_23)
.L_23:
        /*0004*/ 	.word	0x00000082


	//----- nvinfo : EIATTR_KPARAM_INFO
	.align		4
.L_24:
        /*0008*/ 	.byte	0x04, 0x17
        /*000a*/ 	.short	(.L_26 - .L_25)
.L_25:
        /*000c*/ 	.word	0x00000000
        /*0010*/ 	.short	0x0000
        /*0012*/ 	.short	0x0000
        /*0014*/ 	.byte	0x00, 0xf5, 0x21, 0x00


	//----- nvinfo : EIATTR_SPARSE_MMA_MASK
	.align		4
.L_26:
        /*0018*/ 	.byte	0x03, 0x50
        /*001a*/ 	.short	0x0000


	//----- nvinfo : EIATTR_MAXREG_COUNT
	.align		4
        /*001c*/ 	.byte	0x03, 0x1b
        /*001e*/ 	.short	0x00ff


	//----- nvinfo : EIATTR_MERCURY_ISA_VERSION
	.align		4
        /*0020*/ 	.byte	0x03, 0x5f
        /*0022*/ 	.short	0x0101


	//----- nvinfo : EIATTR_VRC_CTA_INIT_COUNT
	.align		4
        /*0024*/ 	.byte	0x02, 0x4a
	.zero		1
	.zero		1


	//----- nvinfo : EIATTR_EXIT_INSTR_OFFSETS
	.align		4
        /*0028*/ 	.byte	0x04, 0x1c
        /*002a*/ 	.short	(.L_28 - .L_27)


	//   ....[0]....
.L_27:
        /*002c*/ 	.word	0x00000e70


	//----- nvinfo : EIATTR_CRS_STACK_SIZE
	.align		4
.L_28:
        /*0030*/ 	.byte	0x04, 0x1e
        /*0032*/ 	.short	(.L_30 - .L_29)
.L_29:
        /*0034*/ 	.word	0x00000000


	//----- nvinfo : EIATTR_CBANK_PARAM_SIZE
	.align		4
.L_30:
        /*0038*/ 	.byte	0x03, 0x19
        /*003a*/ 	.short	0x0008


	//----- nvinfo : EIATTR_PARAM_CBANK
	.align		4
        /*003c*/ 	.byte	0x04, 0x0a
        /*003e*/ 	.short	(.L_32 - .L_31)
	.align		4
.L_31:
        /*0040*/ 	.word	index@(.nv.constant0._Z4InitP17curandStateXORWOW)
        /*0044*/ 	.short	0x0380
        /*0046*/ 	.short	0x0008


	//----- nvinfo : EIATTR_SW_WAR
	.align		4
.L_32:
        /*0048*/ 	.byte	0x04, 0x36
        /*004a*/ 	.short	(.L_34 - .L_33)
.L_33:
        /*004c*/ 	.word	0x00000008
.L_34:


//--------------------- .nv.info._Z14montecarlo_gpuPdP17curandStateXORWOWddi --------------------------
	.section	.nv.info._Z14montecarlo_gpuPdP17curandStateXORWOWddi,"",@"SHT_CUDA_INFO"
	.sectionflags	@""
	.align	4


	//----- nvinfo : EIATTR_CUDA_API_VERSION
	.align		4
        /*0000*/ 	.byte	0x04, 0x37
        /*0002*/ 	.short	(.L_36 - .L_35)
.L_35:
        /*0004*/ 	.word	0x00000082


	//----- nvinfo : EIATTR_KPARAM_INFO
	.align		4
.L_36:
        /*0008*/ 	.byte	0x04, 0x17
        /*000a*/ 	.short	(.L_38 - .L_37)
.L_37:
        /*000c*/ 	.word	0x00000000
        /*0010*/ 	.short	0x0004
        /*0012*/ 	.short	0x0020
        /*0014*/ 	.byte	0x00, 0xf0, 0x11, 0x00


	//----- nvinfo : EIATTR_KPARAM_INFO
	.align		4
.L_38:
        /*0018*/ 	.byte	0x04, 0x17
        /*001a*/ 	.short	(.L_40 - .L_39)
.L_39:
        /*001c*/ 	.word	0x00000000
        /*0020*/ 	.short	0x0003
        /*0022*/ 	.short	0x0018
        /*0024*/ 	.byte	0x00, 0xf0, 0x21, 0x00


	//----- nvinfo : EIATTR_KPARAM_INFO
	.align		4
.L_40:
        /*0028*/ 	.byte	0x04, 0x17
        /*002a*/ 	.short	(.L_42 - .L_41)
.L_41:
        /*002c*/ 	.word	0x00000000
        /*0030*/ 	.short	0x0002
        /*0032*/ 	.short	0x0010
        /*0034*/ 	.byte	0x00, 0xf0, 0x21, 0x00


	//----- nvinfo : EIATTR_KPARAM_INFO
	.align		4
.L_42:
        /*0038*/ 	.byte	0x04, 0x17
        /*003a*/ 	.short	(.L_44 - .L_43)
.L_43:
        /*003c*/ 	.word	0x00000000
        /*0040*/ 	.short	0x0001
        /*0042*/ 	.short	0x0008
        /*0044*/ 	.byte	0x00, 0xf5, 0x21, 0x00


	//----- nvinfo : EIATTR_KPARAM_INFO
	.align		4
.L_44:
        /*0048*/ 	.byte	0x04, 0x17
        /*004a*/ 	.short	(.L_46 - .L_45)
.L_45:
        /*004c*/ 	.word	0x00000000
        /*0050*/ 	.short	0x0000
        /*0052*/ 	.short	0x0000
        /*0054*/ 	.byte	0x00, 0xf5, 0x21, 0x00


	//----- nvinfo : EIATTR_SPARSE_MMA_MASK
	.align		4
.L_46:
        /*0058*/ 	.byte	0x03, 0x50
        /*005a*/ 	.short	0x0000


	//----- nvinfo : EIATTR_MAXREG_COUNT
	.align		4
        /*005c*/ 	.byte	0x03, 0x1b
        /*005e*/ 	.short	0x00ff


	//----- nvinfo : EIATTR_MERCURY_ISA_VERSION
	.align		4
        /*0060*/ 	.byte	0x03, 0x5f
        /*0062*/ 	.short	0x0101


	//----- nvinfo : EIATTR_VRC_CTA_INIT_COUNT
	.align		4
        /*0064*/ 	.byte	0x02, 0x4a
	.zero		1
	.zero		1


	//----- nvinfo : EIATTR_EXIT_INSTR_OFFSETS
	.align		4
        /*0068*/ 	.byte	0x04, 0x1c
        /*006a*/ 	.short	(.L_48 - .L_47)


	//   ....[0]....
.L_47:
        /*006c*/ 	.word	0x00000070


	//   ....[1]....
        /*0070*/ 	.word	0x00000460


	//----- nvinfo : EIATTR_CRS_STACK_SIZE
	.align		4
.L_48:
        /*0074*/ 	.byte	0x04, 0x1e
        /*0076*/ 	.short	(.L_50 - .L_49)
.L_49:
        /*0078*/ 	.word	0x00000000


	//----- nvinfo : EIATTR_CBANK_PARAM_SIZE
	.align		4
.L_50:
        /*007c*/ 	.byte	0x03, 0x19
        /*007e*/ 	.short	0x0024


	//----- nvinfo : EIATTR_PARAM_CBANK
	.align		4
        /*0080*/ 	.byte	0x04, 0x0a
        /*0082*/ 	.short	(.L_52 - .L_51)
	.align		4
.L_51:
        /*0084*/ 	.word	index@(.nv.constant0._Z14montecarlo_gpuPdP17curandStateXORWOWddi)
        /*0088*/ 	.short	0x0380
        /*008a*/ 	.short	0x0024


	//----- nvinfo : EIATTR_SW_WAR
	.align		4
.L_52:
        /*008c*/ 	.byte	0x04, 0x36
        /*008e*/ 	.short	(.L_54 - .L_53)
.L_53:
        /*0090*/ 	.word	0x00000008
.L_54:


//--------------------- .nv.callgraph             --------------------------
	.section	.nv.callgraph,"",@"SHT_CUDA_CALLGRAPH"
	.align	4
	.sectionentsize	8
	.align		4
        /*0000*/ 	.word	0x00000000
	.align		4
        /*0004*/ 	.word	0xffffffff
	.align		4
        /*0008*/ 	.word	0x00000000
	.align		4
        /*000c*/ 	.word	0xfffffffe
	.align		4
        /*0010*/ 	.word	0x00000000
	.align		4
        /*0014*/ 	.word	0xfffffffd
	.align		4
        /*0018*/ 	.word	0x00000000
	.align		4
        /*001c*/ 	.word	0xfffffffc


//--------------------- .nv.constant4             --------------------------
	.section	.nv.constant4,"a",@progbits
	.align	8
	.align		8
.nv.constant4:
        /*0000*/ 	.dword	precalc_xorwow_matrix
	.align		8
        /*0008*/ 	.dword	precalc_xorwow_offset_matrix
	.align		8
        /*0010*/ 	.dword	mrg32k3aM1
	.align		8
        /*0018*/ 	.dword	mrg32k3aM2
	.align		8
        /*0020*/ 	.dword	mrg32k3aM1SubSeq
	.align		8
        /*0028*/ 	.dword	mrg32k3aM2SubSeq
	.align		8
        /*0030*/ 	.dword	mrg32k3aM1Seq
	.align		8
        /*0038*/ 	.dword	mrg32k3aM2Seq


//--------------------- .nv.constant3             --------------------------
	.section	.nv.constant3,"a",@progbits
	.align	8
.nv.constant3:
	.type		__cr_lgamma_table,@object
	.size		__cr_lgamma_table,(.L_8 - __cr_lgamma_table)
__cr_lgamma_table:
        /*0000*/ 	.byte	0x00, 0x00, 0x00, 0x00, 0x00, 0x00, 0x00, 0x00, 0x00, 0x00, 0x00, 0x00, 0x00, 0x00, 0x00, 0x00
        /*0010*/ 	.byte	0xef, 0x39, 0xfa, 0xfe, 0x42, 0x2e, 0xe6, 0x3f, 0x02, 0x20, 0x2a, 0xfa, 0x0b, 0xab, 0xfc, 0x3f
        /*0020*/ 	.byte	0xf9, 0x2c, 0x92, 0x7c, 0xa7, 0x6c, 0x09, 0x40, 0xc9, 0x79, 0x44, 0x3c, 0x64, 0x26, 0x13, 0x40
        /*0030*/ 	.byte	0xca, 0x01, 0xcf, 0x3a, 0x27, 0x51, 0x1a, 0x40, 0x30, 0xcc, 0x2d, 0xf3, 0xe1, 0x0c, 0x21, 0x40
        /*0040*/ 	.byte	0x0d, 0xb7, 0xfc, 0x82, 0x8e, 0x35, 0x25, 0x40
.L_8:


//--------------------- .text._Z4InitP17curandStateXORWOW --------------------------
	.section	.text._Z4InitP17curandStateXORWOW,"ax",@progbits
	.align	128
        .global         _Z4InitP17curandStateXORWOW
        .type           _Z4InitP17curandStateXORWOW,@function
        .size           _Z4InitP17curandStateXORWOW,(.L_x_15 - _Z4InitP17curandStateXORWOW)
        .other          _Z4InitP17curandStateXORWOW,@"STO_CUDA_ENTRY STV_DEFAULT"
_Z4InitP17curandStateXORWOW:
.text._Z4InitP17curandStateXORWOW:
[----:B------:R-:W-:Y:S01]  /*0000*/  LDC R1, c[0x0][0x37c] ;  /* 0x0000df00ff017b82 */ /* 0x000fe20000000800 */
[----:B------:R-:W0:Y:S07]  /*0010*/  S2R R0, SR_TID.X ;  /* 0x0000000000007919 */ /* 0x000e2e0000002100 */
[----:B------:R-:W1:Y:S01]  /*0020*/  LDC.64 R6, c[0x0][0x380] ;  /* 0x0000e000ff067b82 */ /* 0x000e620000000a00 */
[----:B------:R-:W0:Y:S01]  /*0030*/  LDCU UR6, c[0x0][0x360] ;  /* 0x00006c00ff0677ac */ /* 0x000e220008000800 */
[----:B------:R-:W-:Y:S01]  /*0040*/  IMAD.MOV.U32 R2, RZ, RZ, 0x3198c20f ;  /* 0x3198c20fff027424 */ /* 0x000fe200078e00ff */
[----:B------:R-:W0:Y:S01]  /*0050*/  S2R R3, SR_CTAID.X ;  /* 0x0000000000037919 */ /* 0x000e220000002500 */
[----:B------:R-:W-:Y:S01]  /*0060*/  IMAD.MOV.U32 R4, RZ, RZ, 0x423bb012 ;  /* 0x423bb012ff047424 */ /* 0x000fe200078e00ff */
[----:B------:R-:W2:Y:S01]  /*0070*/  LDCU.64 UR4, c[0x0][0x358] ;  /* 0x00006b00ff0477ac */ /* 0x000ea20008000a00 */
[----:B------:R-:W-:Y:S01]  /*0080*/  IMAD.MOV.U32 R5, RZ, RZ, -0x75bd8fc ;  /* 0xf8a42704ff057424 */ /* 0x000fe200078e00ff */
[----:B------:R-:W-:Y:S01]  /*0090*/  BSSY.RECONVERGENT B0, `(.L_x_0) ;  /* 0x00000da000007945 */ /* 0x000fe20003800200 */
[----:B------:R-:W-:-:S02]  /*00a0*/  IMAD.MOV.U32 R8, RZ, RZ, -0x23270784 ;  /* 0xdcd8f87cff087424 */ /* 0x000fc400078e00ff */
[----:B------:R-:W-:Y:S02]  /*00b0*/  IMAD.MOV.U32 R9, RZ, RZ, 0x57fa2510 ;  /* 0x57fa2510ff097424 */ /* 0x000fe400078e00ff */
[----:B0-----:R-:W-:Y:S02]  /*00c0*/  IMAD R0, R3, UR6, R0 ;  /* 0x0000000603007c24 */ /* 0x001fe4000f8e0200 */
[----:B------:R-:W-:Y:S02]  /*00d0*/  IMAD.MOV.U32 R3, RZ, RZ, 0x5efdb30c ;  /* 0x5efdb30cff037424 */ /* 0x000fe400078e00ff */
[C---:B-1----:R-:W-:Y:S01]  /*00e0*/  IMAD.WIDE.U32 R6, R0.reuse, 0x30, R6 ;  /* 0x0000003000067825 */ /* 0x042fe200078e0006 */
[----:B------:R-:W-:-:S04]  /*00f0*/  ISETP.NE.AND P0, PT, R0, RZ, PT ;  /* 0x000000ff0000720c */ /* 0x000fc80003f05270 */
[----:B--2---:R0:W-:Y:S04]  /*0100*/  STG.E.64 desc[UR4][R6.64], R2 ;  /* 0x0000000206007986 */ /* 0x0041e8000c101b04 */
[----:B------:R0:W-:Y:S04]  /*0110*/  STG.E.64 desc[UR4][R6.64+0x8], R4 ;  /* 0x0000080406007986 */ /* 0x0001e8000c101b04 */
[----:B------:R0:W-:Y:S01]  /*0120*/  STG.E.64 desc[UR4][R6.64+0x10], R8 ;  /* 0x0000100806007986 */ /* 0x0001e2000c101b04 */
[----:B------:R-:W-:Y:S05]  /*0130*/  @!P0 BRA `(.L_x_1) ;  /* 0x0000000c003c8947 */ /* 0x000fea0003800000 */
[----:B------:R-:W-:-:S07]  /*0140*/  CS2R R12, SRZ ;  /* 0x00000000000c7805 */ /* 0x000fce000001ff00 */
.L_x_7:
[----:B0-----:R-:W-:Y:S01]  /*0150*/  LOP3.LUT R2, R0, 0x3, RZ, 0xc0, !PT ;  /* 0x0000000300027812 */ /* 0x001fe200078ec0ff */
[----:B------:R-:W-:Y:S03]  /*0160*/  BSSY.RECONVERGENT B1, `(.L_x_2) ;  /* 0x00000c6000017945 */ /* 0x000fe60003800200 */
[----:B------:R-:W-:-:S04]  /*0170*/  ISETP.NE.U32.AND P0, PT, R2, RZ, PT ;  /* 0x000000ff0200720c */ /* 0x000fc80003f05070 */
[----:B------:R-:W-:-:S13]  /*0180*/  ISETP.NE.AND.EX P0, PT, RZ, RZ, PT, P0 ;  /* 0x000000ffff00720c */ /* 0x000fda0003f05300 */
[----:B------:R-:W-:Y:S05]  /*0190*/  @!P0 BRA `(.L_x_3) ;  /* 0x0000000c00088947 */ /* 0x000fea0003800000 */
[----:B------:R-:W0:Y:S01]  /*01a0*/  LDC.64 R8, c[0x4][RZ] ;  /* 0x01000000ff087b82 */ /* 0x000e220000000a00 */
[----:B------:R-:W-:Y:S02]  /*01b0*/  IMAD.MOV.U32 R14, RZ, RZ, RZ ;  /* 0x000000ffff0e7224 */ /* 0x000fe400078e00ff */
[----:B0-----:R-:W-:-:S07]  /*01c0*/  IMAD.WIDE.U32 R8, R12, 0xc80, R8 ;  /* 0x00000c800c087825 */ /* 0x001fce00078e0008 */
.L_x_6:
[----:B0-----:R-:W-:Y:S01]  /*01d0*/  IMAD.MOV.U32 R15, RZ, RZ, RZ ;  /* 0x000000ffff0f7224 */ /* 0x001fe200078e00ff */
[----:B------:R-:W-:Y:S01]  /*01e0*/  CS2R R2, SRZ ;  /* 0x0000000000027805 */ /* 0x000fe2000001ff00 */
[----:B------:R-:W-:Y:S01]  /*01f0*/  IMAD.MOV.U32 R17, RZ, RZ, RZ ;  /* 0x000000ffff117224 */ /* 0x000fe200078e00ff */
[----:B------:R-:W-:-:S07]  /*0200*/  CS2R R4, SRZ ;  /* 0x0000000000047805 */ /* 0x000fce000001ff00 */
.L_x_5:
[----:B------:R-:W-:-:S05]  /*0210*/  IMAD.WIDE.U32 R10, R17, 0x4, R6 ;  /* 0x00000004110a7825 */ /* 0x000fca00078e0006 */
[----:B------:R0:W5:Y:S01]  /*0220*/  LDG.E R16, desc[UR4][R10.64+0x4] ;  /* 0x000004040a107981 */ /* 0x000162000c1e1900 */
[----:B------:R-:W-:-:S07]  /*0230*/  IMAD.MOV.U32 R19, RZ, RZ, RZ ;  /* 0x000000ffff137224 */ /* 0x000fce00078e00ff */
.L_x_4:
[----:B-----5:R-:W-:Y:S01]  /*0240*/  SHF.R.U32.HI R24, RZ, R19, R16 ;  /* 0x00000013ff187219 */ /* 0x020fe20000011610 */
[----:B0-----:R-:W-:-:S03]  /*0250*/  IMAD.SHL.U32 R10, R17, 0x20, RZ ;  /* 0x00000020110a7824 */ /* 0x001fc600078e00ff */
[----:B------:R-:W-:Y:S01]  /*0260*/  LOP3.LUT R11, R24, 0x1, RZ, 0xc0, !PT ;  /* 0x00000001180b7812 */ /* 0x000fe200078ec0ff */
[----:B------:R-:W-:-:S03]  /*0270*/  IMAD.IADD R10, R10, 0x1, R19 ;  /* 0x000000010a0a7824 */ /* 0x000fc600078e0213 */
[----:B------:R-:W-:Y:S01]  /*0280*/  ISETP.NE.U32.AND P0, PT, R11, 0x1, PT ;  /* 0x000000010b00780c */ /* 0x000fe20003f05070 */
[----:B------:R-:W-:-:S03]  /*0290*/  IMAD R11, R10, 0x5, RZ ;  /* 0x000000050a0b7824 */ /* 0x000fc600078e02ff */
[----:B------:R-:W-:Y:S01]  /*02a0*/  R2P PR, R24, 0x7e ;  /* 0x0000007e18007804 */ /* 0x000fe20000000000 */
[----:B------:R-:W-:-:S08]  /*02b0*/  IMAD.WIDE.U32 R10, R11, 0x4, R8 ;  /* 0x000000040b0a7825 */ /* 0x000fd000078e0008 */
[----:B------:R-:W2:Y:S04]  /*02c0*/  @!P0 LDG.E R18, desc[UR4][R10.64] ;  /* 0x000000040a128981 */ /* 0x000ea8000c1e1900 */
[----:B------:R-:W3:Y:S04]  /*02d0*/  @!P0 LDG.E R20, desc[UR4][R10.64+0x10] ;  /* 0x000010040a148981 */ /* 0x000ee8000c1e1900 */
[----:B------:R-:W4:Y:S04]  /*02e0*/  @P1 LDG.E R22, desc[UR4][R10.64+0x14] ;  /* 0x000014040a161981 */ /* 0x000f28000c1e1900 */
[----:B------:R-:W4:Y:S04]  /*02f0*/  @P2 LDG.E R26, desc[UR4][R10.64+0x28] ;  /* 0x000028040a1a2981 */ /* 0x000f28000c1e1900 */
[----:B------:R-:W4:Y:S04]  /*0300*/  @!P0 LDG.E R21, desc[UR4][R10.64+0x4] ;  /* 0x000004040a158981 */ /* 0x000f28000c1e1900 */
[----:B------:R-:W4:Y:S04]  /*0310*/  @!P0 LDG.E R23, desc[UR4][R10.64+0xc] ;  /* 0x00000c040a178981 */ /* 0x000f28000c1e1900 */
[----:B------:R-:W4:Y:S04]  /*0320*/  @P1 LDG.E R25, desc[UR4][R10.64+0x18] ;  /* 0x000018040a191981 */ /* 0x000f28000c1e1900 */
[----:B------:R-:W4:Y:S04]  /*0330*/  @P3 LDG.E R28, desc[UR4][R10.64+0x3c] ;  /* 0x00003c040a1c3981 */ /* 0x000f28000c1e1900 */
[----:B------:R-:W4:Y:S01]  /*0340*/  @P6 LDG.E R27, desc[UR4][R10.64+0x7c] ;  /* 0x00007c040a1b6981 */ /* 0x000f22000c1e1900 */
[----:B--2---:R-:W-:-:S03]  /*0350*/  @!P0 LOP3.LUT R15, R15, R18, RZ, 0x3c, !PT ;  /* 0x000000120f0f8212 */ /* 0x004fc600078e3cff */
[----:B------:R-:W2:Y:S01]  /*0360*/  @!P0 LDG.E R18, desc[UR4][R10.64+0x8] ;  /* 0x000008040a128981 */ /* 0x000ea2000c1e1900 */
[----:B---3--:R-:W-:-:S03]  /*0370*/  @!P0 LOP3.LUT R3, R3, R20, RZ, 0x3c, !PT ;  /* 0x0000001403038212 */ /* 0x008fc600078e3cff */
[----:B------:R-:W3:Y:S01]  /*0380*/  @P1 LDG.E R20, desc[UR4][R10.64+0x24] ;  /* 0x000024040a141981 */ /* 0x000ee2000c1e1900 */
[----:B----4-:R-:W-:-:S03]  /*0390*/  @P1 LOP3.LUT R15, R15, R22, RZ, 0x3c, !PT ;  /* 0x000000160f0f1212 */ /* 0x010fc600078e3cff */
[----:B------:R-:W4:Y:S01]  /*03a0*/  @P2 LDG.E R22, desc[UR4][R10.64+0x38] ;  /* 0x000038040a162981 */ /* 0x000f22000c1e1900 */
[----:B------:R-:W-:-:S03]  /*03b0*/  @P2 LOP3.LUT R15, R15, R26, RZ, 0x3c, !PT ;  /* 0x0000001a0f0f2212 */ /* 0x000fc600078e3cff */
[----:B------:R-:W4:Y:S01]  /*03c0*/  @P4 LDG.E R26, desc[UR4][R10.64+0x50] ;  /* 0x000050040a1a4981 */ /* 0x000f22000c1e1900 */
[----:B------:R-:W-:-:S03]  /*03d0*/  @!P0 LOP3.LUT R4, R4, R21, RZ, 0x3c, !PT ;  /* 0x0000001504048212 */ /* 0x000fc600078e3cff */
[----:B------:R-:W4:Y:S01]  /*03e0*/  @P1 LDG.E R21, desc[UR4][R10.64+0x20] ;  /* 0x000020040a151981 */ /* 0x000f22000c1e1900 */
[----:B------:R-:W-:-:S03]  /*03f0*/  @!P0 LOP3.LUT R2, R2, R23, RZ, 0x3c, !PT ;  /* 0x0000001702028212 */ /* 0x000fc600078e3cff */
[----:B------:R-:W4:Y:S01]  /*0400*/  @P2 LDG.E R23, desc[UR4][R10.64+0x2c] ;  /* 0x00002c040a172981 */ /* 0x000f22000c1e1900 */
[----:B------:R-:W-:-:S03]  /*0410*/  @P1 LOP3.LUT R4, R4, R25, RZ, 0x3c, !PT ;  /* 0x0000001904041212 */ /* 0x000fc600078e3cff */
[----:B------:R-:W4:Y:S01]  /*0420*/  @P2 LDG.E R25, desc[UR4][R10.64+0x34] ;  /* 0x000034040a192981 */ /* 0x000f22000c1e1900 */
[----:B--2---:R-:W-:-:S03]  /*0430*/  @!P0 LOP3.LUT R5, R5, R18, RZ, 0x3c, !PT ;  /* 0x0000001205058212 */ /* 0x004fc600078e3cff */
[----:B------:R-:W2:Y:S01]  /*0440*/  @P1 LDG.E R18, desc[UR4][R10.64+0x1c] ;  /* 0x00001c040a121981 */ /* 0x000ea2000c1e1900 */
[----:B---3--:R-:W-:-:S03]  /*0450*/  @P1 LOP3.LUT R3, R3, R20, RZ, 0x3c, !PT ;  /* 0x0000001403031212 */ /* 0x008fc600078e3cff */
[----:B------:R-:W3:Y:S01]  /*0460*/  @P2 LDG.E R20, desc[UR4][R10.64+0x30] ;  /* 0x000030040a142981 */ /* 0x000ee2000c1e1900 */
[----:B----4-:R-:W-:-:S03]  /*0470*/  @P2 LOP3.LUT R3, R3, R22, RZ, 0x3c, !PT ;  /* 0x0000001603032212 */ /* 0x010fc600078e3cff */
[----:B------:R-:W4:Y:S01]  /*0480*/  @P3 LDG.E R22, desc[UR4][R10.64+0x4c] ;  /* 0x00004c040a163981 */ /* 0x000f22000c1e1900 */
[----:B------:R-:W-:-:S04]  /*0490*/  @P3 LOP3.LUT R15, R15, R28, RZ, 0x3c, !PT ;  /* 0x0000001c0f0f3212 */ /* 0x000fc800078e3cff */
[----:B------:R-:W-:Y:S02]  /*04a0*/  @P4 LOP3.LUT R15, R15, R26, RZ, 0x3c, !PT ;  /* 0x0000001a0f0f4212 */ /* 0x000fe400078e3cff */
[----:B------:R-:W-:Y:S01]  /*04b0*/  @P1 LOP3.LUT R2, R2, R21, RZ, 0x3c, !PT ;  /* 0x0000001502021212 */ /* 0x000fe200078e3cff */
[----:B------:R-:W4:Y:S04]  /*04c0*/  @P5 LDG.E R26, desc[UR4][R10.64+0x64] ;  /* 0x000064040a1a5981 */ /* 0x000f28000c1e1900 */
[----:B------:R-:W4:Y:S01]  /*04d0*/  @P3 LDG.E R21, desc[UR4][R10.64+0x40] ;  /* 0x000040040a153981 */ /* 0x000f22000c1e1900 */
[----:B------:R-:W-:Y:S02]  /*04e0*/  @P2 LOP3.LUT R4, R4, R23, RZ, 0x3c, !PT ;  /* 0x0000001704042212 */ /* 0x000fe400078e3cff */
[----:B------:R-:W-:Y:S01]  /*04f0*/  @P2 LOP3.LUT R2, R2, R25, RZ, 0x3c, !PT ;  /* 0x0000001902022212 */ /* 0x000fe200078e3cff */
[----:B------:R-:W4:Y:S04]  /*0500*/  @P3 LDG.E R23, desc[UR4][R10.64+0x48] ;  /* 0x000048040a173981 */ /* 0x000f28000c1e1900 */
[----:B------:R-:W4:Y:S01]  /*0510*/  @P4 LDG.E R25, desc[UR4][R10.64+0x54] ;  /* 0x000054040a194981 */ /* 0x000f22000c1e1900 */
[----:B--2---:R-:W-:-:S03]  /*0520*/  @P1 LOP3.LUT R5, R5, R18, RZ, 0x3c, !PT ;  /* 0x0000001205051212 */ /* 0x004fc600078e3cff */
[----:B------:R-:W2:Y:S01]  /*0530*/  @P3 LDG.E R18, desc[UR4][R10.64+0x44] ;  /* 0x000044040a123981 */ /* 0x000ea2000c1e1900 */
[----:B---3--:R-:W-:-:S03]  /*0540*/  @P2 LOP3.LUT R5, R5, R20, RZ, 0x3c, !PT ;  /* 0x0000001405052212 */ /* 0x008fc600078e3cff */
[----:B------:R-:W3:Y:S01]  /*0550*/  @P4 LDG.E R20, desc[UR4][R10.64+0x58] ;  /* 0x000058040a144981 */ /* 0x000ee2000c1e1900 */
[----:B----4-:R-:W-:-:S03]  /*0560*/  @P3 LOP3.LUT R3, R3, R22, RZ, 0x3c, !PT ;  /* 0x0000001603033212 */ /* 0x010fc600078e3cff */
[----:B------:R-:W4:Y:S01]  /*0570*/  @P4 LDG.E R22, desc[UR4][R10.64+0x60] ;  /* 0x000060040a164981 */ /* 0x000f22000c1e1900 */
[----:B------:R-:W-:Y:S02]  /*0580*/  LOP3.LUT P0, RZ, R24, 0x80, RZ, 0xc0, !PT ;  /* 0x0000008018ff7812 */ /* 0x000fe4000780c0ff */
[----:B------:R-:W-:Y:S02]  /*0590*/  @P5 LOP3.LUT R15, R15, R26, RZ, 0x3c, !PT ;  /* 0x0000001a0f0f5212 */ /* 0x000fe400078e3cff */
[----:B------:R-:W4:Y:S01]  /*05a0*/  @P6 LDG.E R26, desc[UR4][R10.64+0x78] ;  /* 0x000078040a1a6981 */ /* 0x000f22000c1e1900 */
[----:B------:R-:W-:-:S03]  /*05b0*/  @P3 LOP3.LUT R4, R4, R21, RZ, 0x3c, !PT ;  /* 0x0000001504043212 */ /* 0x000fc600078e3cff */
[----:B------:R-:W4:Y:S01]  /*05c0*/  @P4 LDG.E R21, desc[UR4][R10.64+0x5c] ;  /* 0x00005c040a154981 */ /* 0x000f22000c1e1900 */
[----:B------:R-:W-:-:S03]  /*05d0*/  @P3 LOP3.LUT R2, R2, R23, RZ, 0x3c, !PT ;  /* 0x0000001702023212 */ /* 0x000fc600078e3cff */
[----:B------:R-:W4:Y:S01]  /*05e0*/  @P5 LDG.E R23, desc[UR4][R10.64+0x68] ;  /* 0x000068040a175981 */ /* 0x000f22000c1e1900 */
[----:B------:R-:W-:-:S03]  /*05f0*/  @P4 LOP3.LUT R4, R4, R25, RZ, 0x3c, !PT ;  /* 0x0000001904044212 */ /* 0x000fc600078e3cff */
[----:B------:R-:W4:Y:S01]  /*0600*/  @P5 LDG.E R25, desc[UR4][R10.64+0x70] ;  /* 0x000070040a195981 */ /* 0x000f22000c1e1900 */
[----:B--2---:R-:W-:-:S03]  /*0610*/  @P3 LOP3.LUT R5, R5, R18, RZ, 0x3c, !PT ;  /* 0x0000001205053212 */ /* 0x004fc600078e3cff */
[----:B------:R-:W2:Y:S01]  /*0620*/  @P5 LDG.E R18, desc[UR4][R10.64+0x6c] ;  /* 0x00006c040a125981 */ /* 0x000ea2000c1e1900 */
[----:B---3--:R-:W-:-:S03]  /*0630*/  @P4 LOP3.LUT R5, R5, R20, RZ, 0x3c, !PT ;  /* 0x0000001405054212 */ /* 0x008fc600078e3cff */
[----:B------:R-:W3:Y:S01]  /*0640*/  @P5 LDG.E R20, desc[UR4][R10.64+0x74] ;  /* 0x000074040a145981 */ /* 0x000ee2000c1e1900 */
[----:B----4-:R-:W-:-:S03]  /*0650*/  @P4 LOP3.LUT R3, R3, R22, RZ, 0x3c, !PT ;  /* 0x0000001603034212 */ /* 0x010fc600078e3cff */
[----:B------:R-:W4:Y:S01]  /*0660*/  @P0 LDG.E R22, desc[UR4][R10.64+0x8c] ;  /* 0x00008c040a160981 */ /* 0x000f22000c1e1900 */
[----:B------:R-:W-:-:S03]  /*0670*/  @P6 LOP3.LUT R15, R15, R26, RZ, 0x3c, !PT ;  /* 0x0000001a0f0f6212 */ /* 0x000fc600078e3cff */
        /* <DEDUP_REMOVED lines=13> */
[----:B------:R-:W-:Y:S02]  /*0750*/  @P6 LOP3.LUT R4, R4, R27, RZ, 0x3c, !PT ;  /* 0x0000001b04046212 */ /* 0x000fe400078e3cff */
[----:B------:R-:W-:Y:S02]  /*0760*/  @P6 LOP3.LUT R2, R2, R21, RZ, 0x3c, !PT ;  /* 0x0000001502026212 */ /* 0x000fe400078e3cff */
[----:B------:R-:W-:Y:S02]  /*0770*/  @P0 LOP3.LUT R4, R4, R23, RZ, 0x3c, !PT ;  /* 0x0000001704040212 */ /* 0x000fe400078e3cff */
[----:B------:R-:W-:Y:S02]  /*0780*/  @P0 LOP3.LUT R2, R2, R25, RZ, 0x3c, !PT ;  /* 0x0000001902020212 */ /* 0x000fe400078e3cff */
[----:B--2---:R-:W-:Y:S02]  /*0790*/  @P6 LOP3.LUT R5, R5, R18, RZ, 0x3c, !PT ;  /* 0x0000001205056212 */ /* 0x004fe400078e3cff */
[----:B---3--:R-:W-:-:S02]  /*07a0*/  @P6 LOP3.LUT R3, R3, R20, RZ, 0x3c, !PT ;  /* 0x0000001403036212 */ /* 0x008fc400078e3cff */
[----:B----4-:R-:W-:Y:S02]  /*07b0*/  @P0 LOP3.LUT R5, R5, R22, RZ, 0x3c, !PT ;  /* 0x0000001605050212 */ /* 0x010fe400078e3cff */
[----:B------:R-:W-:Y:S02]  /*07c0*/  @P0 LOP3.LUT R3, R3, R26, RZ, 0x3c, !PT ;  /* 0x0000001a03030212 */ /* 0x000fe400078e3cff */
[----:B------:R-:W-:-:S13]  /*07d0*/  R2P PR, R24.B1, 0x7f ;  /* 0x0000007f18007804 */ /* 0x000fda0000001000 */
[----:B------:R-:W2:Y:S04]  /*07e0*/  @P0 LDG.E R18, desc[UR4][R10.64+0xa0] ;  /* 0x0000a0040a120981 */ /* 0x000ea8000c1e1900 */
[----:B------:R-:W3:Y:S04]  /*07f0*/  @P1 LDG.E R22, desc[UR4][R10.64+0xb4] ;  /* 0x0000b4040a161981 */ /* 0x000ee8000c1e1900 */
[----:B------:R-:W4:Y:S04]  /*0800*/  @P2 LDG.E R26, desc[UR4][R10.64+0xc8] ;  /* 0x0000c8040a1a2981 */ /* 0x000f28000c1e1900 */
[----:B------:R-:W4:Y:S04]  /*0810*/  @P3 LDG.E R28, desc[UR4][R10.64+0xdc] ;  /* 0x0000dc040a1c3981 */ /* 0x000f28000c1e1900 */
[----:B------:R-:W4:Y:S04]  /*0820*/  @P0 LDG.E R23, desc[UR4][R10.64+0xa4] ;  /* 0x0000a4040a170981 */ /* 0x000f28000c1e1900 */
[----:B------:R-:W4:Y:S04]  /*0830*/  @P0 LDG.E R20, desc[UR4][R10.64+0xa8] ;  /* 0x0000a8040a140981 */ /* 0x000f28000c1e1900 */
[----:B------:R-:W4:Y:S04]  /*0840*/  @P4 LDG.E R25, desc[UR4][R10.64+0xf0] ;  /* 0x0000f0040a194981 */ /* 0x000f28000c1e1900 */
        /* <DEDUP_REMOVED lines=21> */
[----:B------:R-:W-:Y:S02]  /*09a0*/  LOP3.LUT P0, RZ, R24, 0x8000, RZ, 0xc0, !PT ;  /* 0x0000800018ff7812 */ /* 0x000fe4000780c0ff */
[----:B----4-:R-:W-:Y:S01]  /*09b0*/  @P5 LOP3.LUT R15, R15, R26, RZ, 0x3c, !PT ;  /* 0x0000001a0f0f5212 */ /* 0x010fe200078e3cff */
[----:B------:R-:W4:Y:S04]  /*09c0*/  @P3 LDG.E R24, desc[UR4][R10.64+0xe4] ;  /* 0x0000e4040a183981 */ /* 0x000f28000c1e1900 */
[----:B------:R-:W2:Y:S01]  /*09d0*/  @P6 LDG.E R26, desc[UR4][R10.64+0x118] ;  /* 0x000118040a1a6981 */ /* 0x000ea2000c1e1900 */
        /* <DEDUP_REMOVED lines=8> */
[----:B---3--:R-:W-:-:S03]  /*0a60*/  @P2 LOP3.LUT R3, R3, R22, RZ, 0x3c, !PT ;  /* 0x0000001603032212 */ /* 0x008fc600078e3cff */
[----:B------:R-:W3:Y:S01]  /*0a70*/  @P4 LDG.E R22, desc[UR4][R10.64+0x100] ;  /* 0x000100040a164981 */ /* 0x000ee2000c1e1900 */
[----:B--2---:R-:W-:-:S03]  /*0a80*/  @P6 LOP3.LUT R15, R15, R26, RZ, 0x3c, !PT ;  /* 0x0000001a0f0f6212 */ /* 0x004fc600078e3cff */
[----:B------:R-:W2:Y:S01]  /*0a90*/  @P0 LDG.E R26, desc[UR4][R10.64+0x12c] ;  /* 0x00012c040a1a0981 */ /* 0x000ea2000c1e1900 */
[----:B----4-:R-:W-:-:S03]  /*0aa0*/  @P2 LOP3.LUT R2, R2, R23, RZ, 0x3c, !PT ;  /* 0x0000001702022212 */ /* 0x010fc600078e3cff */
[----:B------:R-:W4:Y:S01]  /*0ab0*/  @P4 LDG.E R23, desc[UR4][R10.64+0xfc] ;  /* 0x0000fc040a174981 */ /* 0x000f22000c1e1900 */
[----:B------:R-:W-:-:S03]  /*0ac0*/  @P2 LOP3.LUT R5, R5, R20, RZ, 0x3c, !PT ;  /* 0x0000001405052212 */ /* 0x000fc600078e3cff */
[----:B------:R-:W4:Y:S01]  /*0ad0*/  @P4 LDG.E R20, desc[UR4][R10.64+0xf8] ;  /* 0x0000f8040a144981 */ /* 0x000f22000c1e1900 */
[----:B------:R-:W-:Y:S02]  /*0ae0*/  @P3 LOP3.LUT R2, R2, R27, RZ, 0x3c, !PT ;  /* 0x0000001b02023212 */ /* 0x000fe400078e3cff */
[----:B------:R-:W-:Y:S01]  /*0af0*/  @P3 LOP3.LUT R4, R4, R25, RZ, 0x3c, !PT ;  /* 0x0000001904043212 */ /* 0x000fe200078e3cff */
[----:B------:R-:W4:Y:S01]  /*0b00*/  @P5 LDG.E R27, desc[UR4][R10.64+0x110] ;  /* 0x000110040a1b5981 */ /* 0x000f22000c1e1900 */
[----:B------:R-:W-:-:S03]  /*0b10*/  @P3 LOP3.LUT R5, R5, R24, RZ, 0x3c, !PT ;  /* 0x0000001805053212 */ /* 0x000fc600078e3cff */
[----:B------:R-:W4:Y:S04]  /*0b20*/  @P5 LDG.E R25, desc[UR4][R10.64+0x108] ;  /* 0x000108040a195981 */ /* 0x000f28000c1e1900 */
        /* <DEDUP_REMOVED lines=19> */
[----:B------:R-:W-:-:S05]  /*0c60*/  VIADD R19, R19, 0x10 ;  /* 0x0000001013137836 */ /* 0x000fca0000000000 */
[----:B------:R-:W-:Y:S02]  /*0c70*/  ISETP.NE.AND P1, PT, R19, 0x20, PT ;  /* 0x000000201300780c */ /* 0x000fe40003f25270 */
[----:B------:R-:W-:Y:S02]  /*0c80*/  @P5 LOP3.LUT R3, R3, R18, RZ, 0x3c, !PT ;  /* 0x0000001203035212 */ /* 0x000fe400078e3cff */
[----:B------:R-:W-:Y:S02]  /*0c90*/  @P6 LOP3.LUT R4, R4, R21, RZ, 0x3c, !PT ;  /* 0x0000001504046212 */ /* 0x000fe400078e3cff */
[----:B---3--:R-:W-:-:S04]  /*0ca0*/  @P6 LOP3.LUT R3, R3, R22, RZ, 0x3c, !PT ;  /* 0x0000001603036212 */ /* 0x008fc800078e3cff */
[----:B--2---:R-:W-:Y:S02]  /*0cb0*/  @P0 LOP3.LUT R3, R3, R26, RZ, 0x3c, !PT ;  /* 0x0000001a03030212 */ /* 0x004fe400078e3cff */
[----:B----4-:R-:W-:Y:S02]  /*0cc0*/  @P6 LOP3.LUT R2, R2, R23, RZ, 0x3c, !PT ;  /* 0x0000001702026212 */ /* 0x010fe400078e3cff */
[----:B------:R-:W-:Y:S02]  /*0cd0*/  @P6 LOP3.LUT R5, R5, R20, RZ, 0x3c, !PT ;  /* 0x0000001405056212 */ /* 0x000fe400078e3cff */
[----:B------:R-:W-:Y:S02]  /*0ce0*/  @P0 LOP3.LUT R2, R2, R27, RZ, 0x3c, !PT ;  /* 0x0000001b02020212 */ /* 0x000fe400078e3cff */
[----:B------:R-:W-:Y:S02]  /*0cf0*/  @P0 LOP3.LUT R4, R4, R25, RZ, 0x3c, !PT ;  /* 0x0000001904040212 */ /* 0x000fe400078e3cff */
[----:B------:R-:W-:Y:S01]  /*0d00*/  @P0 LOP3.LUT R5, R5, R24, RZ, 0x3c, !PT ;  /* 0x0000001805050212 */ /* 0x000fe200078e3cff */
[----:B------:R-:W-:Y:S06]  /*0d10*/  @P1 BRA `(.L_x_4) ;  /* 0xfffffff400481947 */ /* 0x000fec000383ffff */
[----:B------:R-:W-:-:S05]  /*0d20*/  VIADD R17, R17, 0x1 ;  /* 0x0000000111117836 */ /* 0x000fca0000000000 */
[----:B------:R-:W-:-:S13]  /*0d30*/  ISETP.NE.AND P0, PT, R17, 0x5, PT ;  /* 0x000000051100780c */ /* 0x000fda0003f05270 */
[----:B------:R-:W-:Y:S05]  /*0d40*/  @P0 BRA `(.L_x_5) ;  /* 0xfffffff400300947 */ /* 0x000fea000383ffff */
[----:B------:R0:W-:Y:S01]  /*0d50*/  STG.E.64 desc[UR4][R6.64+0x8], R4 ;  /* 0x0000080406007986 */ /* 0x0001e2000c101b04 */
[----:B------:R-:W-:Y:S01]  /*0d60*/  VIADD R14, R14, 0x1 ;  /* 0x000000010e0e7836 */ /* 0x000fe20000000000 */
[----:B------:R-:W-:Y:S02]  /*0d70*/  LOP3.LUT R11, R0, 0x3, RZ, 0xc0, !PT ;  /* 0x00000003000b7812 */ /* 0x000fe400078ec0ff */
[----:B------:R0:W-:Y:S02]  /*0d80*/  STG.E.64 desc[UR4][R6.64+0x10], R2 ;  /* 0x0000100206007986 */ /* 0x0001e4000c101b04 */
[----:B------:R-:W-:Y:S02]  /*0d90*/  ISETP.GE.U32.AND P0, PT, R14, R11, PT ;  /* 0x0000000b0e00720c */ /* 0x000fe40003f06070 */
[----:B------:R0:W-:Y:S11]  /*0da0*/  STG.E desc[UR4][R6.64+0x4], R15 ;  /* 0x0000040f06007986 */ /* 0x0001f6000c101904 */
[----:B------:R-:W-:Y:S05]  /*0db0*/  @!P0 BRA `(.L_x_6) ;  /* 0xfffffff400048947 */ /* 0x000fea000383ffff */
.L_x_3:
[----:B------:R-:W-:Y:S05]  /*0dc0*/  BSYNC.RECONVERGENT B1 ;  /* 0x0000000000017941 */ /* 0x000fea0003800200 */
.L_x_2:
[----:B------:R-:W-:Y:S01]  /*0dd0*/  ISETP.GT.U32.AND P0, PT, R0, 0x3, PT ;  /* 0x000000030000780c */ /* 0x000fe20003f04070 */
[----:B------:R-:W-:Y:S01]  /*0de0*/  VIADD R12, R12, 0x1 ;  /* 0x000000010c0c7836 */ /* 0x000fe20000000000 */
[--C-:B------:R-:W-:Y:S02]  /*0df0*/  SHF.R.U64 R0, R0, 0x2, R13.reuse ;  /* 0x0000000200007819 */ /* 0x100fe4000000120d */
[----:B------:R-:W-:Y:S02]  /*0e00*/  ISETP.GT.U32.AND.EX P0, PT, R13, RZ, PT, P0 ;  /* 0x000000ff0d00720c */ /* 0x000fe40003f04100 */
[----:B------:R-:W-:-:S11]  /*0e10*/  SHF.R.U32.HI R13, RZ, 0x2, R13 ;  /* 0x00000002ff0d7819 */ /* 0x000fd6000001160d */
[----:B------:R-:W-:Y:S05]  /*0e20*/  @P0 BRA `(.L_x_7) ;  /* 0xfffffff000c80947 */ /* 0x000fea000383ffff */
.L_x_1:
[----:B------:R-:W-:Y:S05]  /*0e30*/  BSYNC.RECONVERGENT B0 ;  /* 0x0000000000007941 */ /* 0x000fea0003800200 */
.L_x_0:
[----:B------:R-:W-:Y:S04]  /*0e40*/  STG.E.64 desc[UR4][R6.64+0x18], RZ ;  /* 0x000018ff06007986 */ /* 0x000fe8000c101b04 */
[----:B------:R-:W-:Y:S04]  /*0e50*/  STG.E desc[UR4][R6.64+0x20], RZ ;  /* 0x000020ff06007986 */ /* 0x000fe8000c101904 */
[----:B------:R-:W-:Y:S01]  /*0e60*/  STG.E.64 desc[UR4][R6.64+0x28], RZ ;  /* 0x000028ff06007986 */ /* 0x000fe2000c101b04 */
[----:B------:R-:W-:Y:S05]  /*0e70*/  EXIT ;  /* 0x000000000000794d */ /* 0x000fea0003800000 */
.L_x_8:
[----:B------:R-:W-:-:S00]  /*0e80*/  BRA `(.L_x_8) ;  /* 0xfffffffc00fc7947 */ /* 0x000fc0000383ffff */
[----:B------:R-:W-:-:S00]  /*0e90*/  NOP ;  /* 0x0000000000007918 */ /* 0x000fc00000000000 */
        /* <DEDUP_REMOVED lines=14> */
.L_x_15:


//--------------------- .text._Z14montecarlo_gpuPdP17curandStateXORWOWddi --------------------------
	.section	.text._Z14montecarlo_gpuPdP17curandStateXORWOWddi,"ax",@progbits
	.align	128
        .global         _Z14montecarlo_gpuPdP17curandStateXORWOWddi
        .type           _Z14montecarlo_gpuPdP17curandStateXORWOWddi,@function
        .size           _Z14montecarlo_gpuPdP17curandStateXORWOWddi,(.L_x_14 - _Z14montecarlo_gpuPdP17curandStateXORWOWddi)
        .other          _Z14montecarlo_gpuPdP17curandStateXORWOWddi,@"STO_CUDA_ENTRY STV_DEFAULT"
_Z14montecarlo_gpuPdP17curandStateXORWOWddi:
.text._Z14montecarlo_gpuPdP17curandStateXORWOWddi:
[----:B------:R-:W-:Y:S01]  /*0000*/  LDC R1, c[0x0][0x37c] ;  /* 0x0000df00ff017b82 */ /* 0x000fe20000000800 */
[----:B------:R-:W0:Y:S01]  /*0010*/  S2R R12, SR_TID.X ;  /* 0x00000000000c7919 */ /* 0x000e220000002100 */
[----:B------:R-:W0:Y:S01]  /*0020*/  LDCU UR4, c[0x0][0x360] ;  /* 0x00006c00ff0477ac */ /* 0x000e220008000800 */
[----:B------:R-:W0:Y:S01]  /*0030*/  S2R R3, SR_CTAID.X ;  /* 0x0000000000037919 */ /* 0x000e220000002500 */
[----:B------:R-:W1:Y:S01]  /*0040*/  LDCU UR5, c[0x0][0x3a0] ;  /* 0x00007400ff0577ac */ /* 0x000e620008000800 */
[----:B0-----:R-:W-:-:S05]  /*0050*/  IMAD R12, R3, UR4, R12 ;  /* 0x00000004030c7c24 */ /* 0x001fca000f8e020c */
[----:B-1----:R-:W-:-:S13]  /*0060*/  ISETP.GE.U32.AND P0, PT, R12, UR5, PT ;  /* 0x000000050c007c0c */ /* 0x002fda000bf06070 */
[----:B------:R-:W-:Y:S05]  /*0070*/  @P0 EXIT ;  /* 0x000000000000094d */ /* 0x000fea0003800000 */
[----:B------:R-:W0:Y:S01]  /*0080*/  LDC.64 R2, c[0x0][0x388] ;  /* 0x0000e200ff027b82 */ /* 0x000e220000000a00 */
[----:B------:R-:W1:Y:S07]  /*0090*/  LDCU.64 UR4, c[0x0][0x358] ;  /* 0x00006b00ff0477ac */ /* 0x000e6e0008000a00 */
[----:B------:R-:W2:Y:S01]  /*00a0*/  LDC.64 R20, c[0x0][0x390] ;  /* 0x0000e400ff147b82 */ /* 0x000ea20000000a00 */
[----:B0-----:R-:W-:-:S05]  /*00b0*/  IMAD.WIDE.U32 R2, R12, 0x30, R2 ;  /* 0x000000300c027825 */ /* 0x001fca00078e0002 */
[----:B-1----:R-:W3:Y:S04]  /*00c0*/  LDG.E.64 R18, desc[UR4][R2.64] ;  /* 0x0000000402127981 */ /* 0x002ee8000c1e1b00 */
[----:B------:R-:W4:Y:S04]  /*00d0*/  LDG.E.64 R4, desc[UR4][R2.64+0x10] ;  /* 0x0000100402047981 */ /* 0x000f28000c1e1b00 */
[----:B------:R0:W5:Y:S04]  /*00e0*/  LDG.E R0, desc[UR4][R2.64+0x20] ;  /* 0x0000200402007981 */ /* 0x000168000c1e1900 */
[----:B------:R0:W5:Y:S04]  /*00f0*/  LDG.E.64 R6, desc[UR4][R2.64+0x28] ;  /* 0x0000280402067981 */ /* 0x000168000c1e1b00 */
[----:B------:R0:W5:Y:S04]  /*0100*/  LDG.E.64 R8, desc[UR4][R2.64+0x8] ;  /* 0x0000080402087981 */ /* 0x000168000c1e1b00 */
[----:B------:R0:W5:Y:S01]  /*0110*/  LDG.E.64 R10, desc[UR4][R2.64+0x18] ;  /* 0x00001804020a7981 */ /* 0x000162000c1e1b00 */
[----:B------:R-:W-:Y:S01]  /*0120*/  BSSY.RECONVERGENT B0, `(.L_x_9) ;  /* 0x0000012000007945 */ /* 0x000fe20003800200 */
[----:B------:R-:W-:-:S02]  /*0130*/  MOV R36, 0x240 ;  /* 0x0000024000247802 */ /* 0x000fc40000000f00 */
[----:B---3--:R-:W-:Y:S01]  /*0140*/  SHF.R.U32.HI R14, RZ, 0x2, R19 ;  /* 0x00000002ff0e7819 */ /* 0x008fe20000011613 */
[----:B------:R-:W-:-:S03]  /*0150*/  VIADD R18, R18, 0x587c5 ;  /* 0x000587c512127836 */ /* 0x000fc60000000000 */
[----:B------:R-:W-:Y:S01]  /*0160*/  LOP3.LUT R14, R14, R19, RZ, 0x3c, !PT ;  /* 0x000000130e0e7212 */ /* 0x000fe200078e3cff */
[----:B----4-:R-:W-:Y:S02]  /*0170*/  IMAD.SHL.U32 R16, R5, 0x10, RZ ;  /* 0x0000001005107824 */ /* 0x010fe400078e00ff */
[----:B------:R-:W-:Y:S02]  /*0180*/  HFMA2 R19, -RZ, RZ, 0.1171875, 0 ;  /* 0x2f800000ff137431 */ /* 0x000fe400000001ff */
[----:B------:R-:W-:-:S05]  /*0190*/  IMAD.SHL.U32 R13, R14, 0x2, RZ ;  /* 0x000000020e0d7824 */ /* 0x000fca00078e00ff */
[----:B------:R-:W-:-:S04]  /*01a0*/  LOP3.LUT R13, R5, R16, R13, 0x96, !PT ;  /* 0x00000010050d7212 */ /* 0x000fc800078e960d */
[----:B------:R-:W-:Y:S02]  /*01b0*/  LOP3.LUT R13, R13, R14, RZ, 0x3c, !PT ;  /* 0x0000000e0d0d7212 */ /* 0x000fe400078e3cff */
[----:B------:R-:W2:Y:S03]  /*01c0*/  LDC.64 R14, c[0x0][0x398] ;  /* 0x0000e600ff0e7b82 */ /* 0x000ea60000000a00 */
[----:B------:R-:W-:-:S05]  /*01d0*/  IMAD.IADD R16, R13, 0x1, R18 ;  /* 0x000000010d107824 */ /* 0x000fca00078e0212 */
[----:B------:R-:W-:-:S05]  /*01e0*/  I2FP.F32.U32 R16, R16 ;  /* 0x0000001000107245 */ /* 0x000fca0000201000 */
[----:B------:R-:W-:-:S04]  /*01f0*/  FFMA R19, R16, R19, 1.1641532182693481445e-10 ;  /* 0x2f00000010137423 */ /* 0x000fc80000000013 */
[----:B------:R-:W1:Y:S01]  /*0200*/  F2F.F64.F32 R16, R19 ;  /* 0x0000001300107310 */ /* 0x000e620000201800 */
[----:B--2---:R-:W-:-:S08]  /*0210*/  DADD R14, R14, -R20 ;  /* 0x000000000e0e7229 */ /* 0x004fd00000000814 */
[----:B01----:R-:W-:-:S11]  /*0220*/  DFMA R16, R14, R16, R20 ;  /* 0x000000100e10722b */ /* 0x003fd60000000014 */
[----:B-----5:R-:W-:Y:S05]  /*0230*/  CALL.REL.NOINC `($_Z14montecarlo_gpuPdP17curandStateXORWOWddi$__internal_accurate_pow) ;  /* 0x00000000008c7944 */ /* 0x020fea0003c00000 */
[----:B------:R-:W-:Y:S05]  /*0240*/  BSYNC.RECONVERGENT B0 ;  /* 0x0000000000007941 */ /* 0x000fea0003800200 */
.L_x_9:
[C---:B------:R-:W-:Y:S01]  /*0250*/  DADD R22, R16.reuse, 2 ;  /* 0x4000000010167429 */ /* 0x040fe20000000000 */
[----:B------:R-:W0:Y:S01]  /*0260*/  LDC.64 R20, c[0x0][0x380] ;  /* 0x0000e000ff147b82 */ /* 0x000e220000000a00 */
[C---:B------:R-:W-:Y:S01]  /*0270*/  DSETP.NEU.AND P1, PT, R16.reuse, RZ, PT ;  /* 0x000000ff1000722a */ /* 0x040fe20003f2d000 */
[----:B------:R-:W-:Y:S01]  /*0280*/  BSSY.RECONVERGENT B0, `(.L_x_10) ;  /* 0x000000e000007945 */ /* 0x000fe20003800200 */
[----:B------:R-:W-:-:S06]  /*0290*/  DSETP.NEU.AND P0, PT, R16, 1, PT ;  /* 0x3ff000001000742a */ /* 0x000fcc0003f0d000 */
[----:B------:R-:W-:Y:S01]  /*02a0*/  LOP3.LUT R22, R23, 0x7ff00000, RZ, 0xc0, !PT ;  /* 0x7ff0000017167812 */ /* 0x000fe200078ec0ff */
[----:B------:R-:W-:-:S03]  /*02b0*/  IMAD.MOV.U32 R23, RZ, RZ, R26 ;  /* 0x000000ffff177224 */ /* 0x000fc600078e001a */
[----:B------:R-:W-:Y:S01]  /*02c0*/  ISETP.NE.AND P2, PT, R22, 0x7ff00000, PT ;  /* 0x7ff000001600780c */ /* 0x000fe20003f45270 */
[----:B------:R-:W-:Y:S01]  /*02d0*/  IMAD.MOV.U32 R22, RZ, RZ, R19 ;  /* 0x000000ffff167224 */ /* 0x000fe200078e0013 */
[----:B------:R-:W-:-:S11]  /*02e0*/  @!P1 CS2R R22, SRZ ;  /* 0x0000000000169805 */ /* 0x000fd6000001ff00 */
[----:B------:R-:W-:Y:S05]  /*02f0*/  @P2 BRA `(.L_x_11) ;  /* 0x0000000000182947 */ /* 0x000fea0003800000 */
[----:B------:R-:W-:-:S14]  /*0300*/  DSETP.NAN.AND P1, PT, R16, R16, PT ;  /* 0x000000101000722a */ /* 0x000fdc0003f28000 */
[----:B------:R-:W-:Y:S01]  /*0310*/  @P1 DADD R22, R16, 2 ;  /* 0x4000000010161429 */ /* 0x000fe20000000000 */
[----:B------:R-:W-:Y:S10]  /*0320*/  @P1 BRA `(.L_x_11) ;  /* 0x00000000000c1947 */ /* 0x000ff40003800000 */
[----:B------:R-:W-:-:S14]  /*0330*/  DSETP.NEU.AND P1, PT, |R16|, +INF , PT ;  /* 0x7ff000001000742a */ /* 0x000fdc0003f2d200 */
[----:B------:R-:W-:Y:S02]  /*0340*/  @!P1 IMAD.MOV.U32 R22, RZ, RZ, 0x0 ;  /* 0x00000000ff169424 */ /* 0x000fe400078e00ff */
[----:B------:R-:W-:-:S07]  /*0350*/  @!P1 IMAD.MOV.U32 R23, RZ, RZ, 0x7ff00000 ;  /* 0x7ff00000ff179424 */ /* 0x000fce00078e00ff */
.L_x_11:
[----:B------:R-:W-:Y:S05]  /*0360*/  BSYNC.RECONVERGENT B0 ;  /* 0x0000000000007941 */ /* 0x000fea0003800200 */
.L_x_10:
[----:B------:R-:W-:Y:S01]  /*0370*/  FSEL R16, R22, RZ, P0 ;  /* 0x000000ff16107208 */ /* 0x000fe20000000000 */
[----:B0-----:R-:W-:Y:S01]  /*0380*/  IMAD.WIDE.U32 R20, R12, 0x8, R20 ;  /* 0x000000080c147825 */ /* 0x001fe200078e0014 */
[----:B------:R-:W-:Y:S02]  /*0390*/  FSEL R17, R23, 1.875, P0 ;  /* 0x3ff0000017117808 */ /* 0x000fe40000000000 */
[----:B------:R-:W-:Y:S01]  /*03a0*/  MOV R19, R8 ;  /* 0x0000000800137202 */ /* 0x000fe20000000f00 */
[----:B------:R-:W-:Y:S02]  /*03b0*/  IMAD.MOV.U32 R8, RZ, RZ, R9 ;  /* 0x000000ffff087224 */ /* 0x000fe400078e0009 */
[----:B------:R-:W-:Y:S01]  /*03c0*/  IMAD.MOV.U32 R9, RZ, RZ, R4 ;  /* 0x000000ffff097224 */ /* 0x000fe200078e0004 */
[----:B------:R-:W-:Y:S01]  /*03d0*/  DMUL R14, R14, R16 ;  /* 0x000000100e0e7228 */ /* 0x000fe20000000000 */
[----:B------:R-:W-:-:S06]  /*03e0*/  IMAD.MOV.U32 R12, RZ, RZ, R5 ;  /* 0x000000ffff0c7224 */ /* 0x000fcc00078e0005 */
[----:B------:R-:W-:Y:S04]  /*03f0*/  STG.E.64 desc[UR4][R20.64], R14 ;  /* 0x0000000e14007986 */ /* 0x000fe8000c101b04 */
[----:B------:R-:W-:Y:S04]  /*0400*/  STG.E.64 desc[UR4][R2.64], R18 ;  /* 0x0000001202007986 */ /* 0x000fe8000c101b04 */
[----:B------:R-:W-:Y:S04]  /*0410*/  STG.E.64 desc[UR4][R2.64+0x8], R8 ;  /* 0x0000080802007986 */ /* 0x000fe8000c101b04 */
[----:B------:R-:W-:Y:S04]  /*0420*/  STG.E.64 desc[UR4][R2.64+0x10], R12 ;  /* 0x0000100c02007986 */ /* 0x000fe8000c101b04 */
[----:B------:R-:W-:Y:S04]  /*0430*/  STG.E.64 desc[UR4][R2.64+0x18], R10 ;  /* 0x0000180a02007986 */ /* 0x000fe8000c101b04 */
[----:B------:R-:W-:Y:S04]  /*0440*/  STG.E.64 desc[UR4][R2.64+0x28], R6 ;  /* 0x0000280602007986 */ /* 0x000fe8000c101b04 */
[----:B------:R-:W-:Y:S01]  /*0450*/  STG.E desc[UR4][R2.64+0x20], R0 ;  /* 0x0000200002007986 */ /* 0x000fe2000c101904 */
[----:B------:R-:W-:Y:S05]  /*0460*/  EXIT ;  /* 0x000000000000794d */ /* 0x000fea0003800000 */
        .type           $_Z14montecarlo_gpuPdP17curandStateXORWOWddi$__internal_accurate_pow,@function
        .size           $_Z14montecarlo_gpuPdP17curandStateXORWOWddi$__internal_accurate_pow,(.L_x_14 - $_Z14montecarlo_gpuPdP17curandStateXORWOWddi$__internal_accurate_pow)
$_Z14montecarlo_gpuPdP17curandStateXORWOWddi$__internal_accurate_pow:
[----:B------:R-:W-:Y:S01]  /*0470*/  DADD R32, -RZ, |R16| ;  /* 0x00000000ff207229 */ /* 0x000fe20000000510 */
[----:B------:R-:W-:Y:S01]  /*0480*/  IMAD.MOV.U32 R26, RZ, RZ, RZ ;  /* 0x000000ffff1a7224 */ /* 0x000fe200078e00ff */
[----:B------:R-:W-:Y:S01]  /*0490*/  UMOV UR6, 0x7d2cafe2 ;  /* 0x7d2cafe200067882 */ /* 0x000fe20000000000 */
[----:B------:R-:W-:Y:S01]  /*04a0*/  IMAD.MOV.U32 R24, RZ, RZ, 0x41ad3b5a ;  /* 0x41ad3b5aff187424 */ /* 0x000fe200078e00ff */
[----:B------:R-:W-:Y:S01]  /*04b0*/  UMOV UR7, 0x3eb0f5ff ;  /* 0x3eb0f5ff00077882 */ /* 0x000fe20000000000 */
[----:B------:R-:W-:Y:S01]  /*04c0*/  IMAD.MOV.U32 R25, RZ, RZ, 0x3ed0f5d2 ;  /* 0x3ed0f5d2ff197424 */ /* 0x000fe200078e00ff */
[----:B------:R-:W-:Y:S01]  /*04d0*/  UMOV UR8, 0x3b39803f ;  /* 0x3b39803f00087882 */ /* 0x000fe20000000000 */
[----:B------:R-:W-:-:S03]  /*04e0*/  UMOV UR9, 0x3c7abc9e ;  /* 0x3c7abc9e00097882 */ /* 0x000fc60000000000 */
[----:B------:R-:W-:Y:S01]  /*04f0*/  ISETP.GT.U32.AND P0, PT, R33, 0xfffff, PT ;  /* 0x000fffff2100780c */ /* 0x000fe20003f04070 */
[----:B------:R-:W-:Y:S02]  /*0500*/  IMAD.MOV.U32 R19, RZ, RZ, R33 ;  /* 0x000000ffff137224 */ /* 0x000fe400078e0021 */
[----:B------:R-:W-:-:S10]  /*0510*/  IMAD.MOV.U32 R22, RZ, RZ, R32 ;  /* 0x000000ffff167224 */ /* 0x000fd400078e0020 */
[----:B------:R-:W-:-:S10]  /*0520*/  @!P0 DMUL R30, R32, 1.80143985094819840000e+16 ;  /* 0x43500000201e8828 */ /* 0x000fd40000000000 */
[----:B------:R-:W-:Y:S01]  /*0530*/  @!P0 MOV R19, R31 ;  /* 0x0000001f00138202 */ /* 0x000fe20000000f00 */
[----:B------:R-:W-:-:S03]  /*0540*/  @!P0 IMAD.MOV.U32 R22, RZ, RZ, R30 ;  /* 0x000000ffff168224 */ /* 0x000fc600078e001e */
[----:B------:R-:W-:-:S04]  /*0550*/  LOP3.LUT R19, R19, 0x800fffff, RZ, 0xc0, !PT ;  /* 0x800fffff13137812 */ /* 0x000fc800078ec0ff */
[----:B------:R-:W-:-:S04]  /*0560*/  LOP3.LUT R23, R19, 0x3ff00000, RZ, 0xfc, !PT ;  /* 0x3ff0000013177812 */ /* 0x000fc800078efcff */
[----:B------:R-:W-:-:S13]  /*0570*/  ISETP.GE.U32.AND P1, PT, R23, 0x3ff6a09f, PT ;  /* 0x3ff6a09f1700780c */ /* 0x000fda0003f26070 */
[----:B------:R-:W-:-:S05]  /*0580*/  @P1 VIADD R19, R23, 0xfff00000 ;  /* 0xfff0000017131836 */ /* 0x000fca0000000000 */
[----:B------:R-:W-:Y:S02]  /*0590*/  @P1 MOV R23, R19 ;  /* 0x0000001300171202 */ /* 0x000fe40000000f00 */
[----:B------:R-:W-:Y:S02]  /*05a0*/  SHF.R.U32.HI R19, RZ, 0x14, R33 ;  /* 0x00000014ff137819 */ /* 0x000fe40000011621 */
[----:B------:R-:W-:Y:S02]  /*05b0*/  @!P0 LEA.HI R19, R31, 0xffffffca, RZ, 0xc ;  /* 0xffffffca1f138811 */ /* 0x000fe400078f60ff */
[C---:B------:R-:W-:Y:S02]  /*05c0*/  DADD R28, R22.reuse, 1 ;  /* 0x3ff00000161c7429 */ /* 0x040fe40000000000 */
[----:B------:R-:W-:-:S04]  /*05d0*/  DADD R22, R22, -1 ;  /* 0xbff0000016167429 */ /* 0x000fc80000000000 */
[----:B------:R-:W0:Y:S02]  /*05e0*/  MUFU.RCP64H R27, R29 ;  /* 0x0000001d001b7308 */ /* 0x000e240000001800 */
[----:B0-----:R-:W-:-:S08]  /*05f0*/  DFMA R20, -R28, R26, 1 ;  /* 0x3ff000001c14742b */ /* 0x001fd0000000011a */
[----:B------:R-:W-:-:S08]  /*0600*/  DFMA R20, R20, R20, R20 ;  /* 0x000000141414722b */ /* 0x000fd00000000014 */
[----:B------:R-:W-:-:S08]  /*0610*/  DFMA R26, R26, R20, R26 ;  /* 0x000000141a1a722b */ /* 0x000fd0000000001a */
[----:B------:R-:W-:-:S08]  /*0620*/  DMUL R20, R22, R26 ;  /* 0x0000001a16147228 */ /* 0x000fd00000000000 */
[----:B------:R-:W-:-:S08]  /*0630*/  DFMA R20, R22, R26, R20 ;  /* 0x0000001a1614722b */ /* 0x000fd00000000014 */
[----:B------:R-:W-:-:S08]  /*0640*/  DMUL R34, R20, R20 ;  /* 0x0000001414227228 */ /* 0x000fd00000000000 */
[----:B------:R-:W-:Y:S01]  /*0650*/  DFMA R24, R34, UR6, R24 ;  /* 0x0000000622187c2b */ /* 0x000fe20008000018 */
[----:B------:R-:W-:Y:S01]  /*0660*/  UMOV UR6, 0x75488a3f ;  /* 0x75488a3f00067882 */ /* 0x000fe20000000000 */
[----:B------:R-:W-:-:S06]  /*0670*/  UMOV UR7, 0x3ef3b20a ;  /* 0x3ef3b20a00077882 */ /* 0x000fcc0000000000 */
[----:B------:R-:W-:Y:S01]  /*0680*/  DFMA R28, R34, R24, UR6 ;  /* 0x00000006221c7e2b */ /* 0x000fe20008000018 */
[----:B------:R-:W-:Y:S01]  /*0690*/  UMOV UR6, 0xe4faecd5 ;  /* 0xe4faecd500067882 */ /* 0x000fe20000000000 */
[----:B------:R-:W-:Y:S01]  /*06a0*/  UMOV UR7, 0x3f1745cd ;  /* 0x3f1745cd00077882 */ /* 0x000fe20000000000 */
[----:B------:R-:W-:-:S05]  /*06b0*/  DADD R24, R22, -R20 ;  /* 0x0000000016187229 */ /* 0x000fca0000000814 */
[----:B------:R-:W-:Y:S01]  /*06c0*/  DFMA R28, R34, R28, UR6 ;  /* 0x00000006221c7e2b */ /* 0x000fe2000800001c */
[----:B------:R-:W-:Y:S01]  /*06d0*/  UMOV UR6, 0x258a578b ;  /* 0x258a578b00067882 */ /* 0x000fe20000000000 */
[----:B------:R-:W-:Y:S01]  /*06e0*/  UMOV UR7, 0x3f3c71c7 ;  /* 0x3f3c71c700077882 */ /* 0x000fe20000000000 */
[----:B------:R-:W-:-:S05]  /*06f0*/  DADD R24, R24, R24 ;  /* 0x0000000018187229 */ /* 0x000fca0000000018 */
[----:B------:R-:W-:Y:S01]  /*0700*/  DFMA R28, R34, R28, UR6 ;  /* 0x00000006221c7e2b */ /* 0x000fe2000800001c */
[----:B------:R-:W-:Y:S01]  /*0710*/  UMOV UR6, 0x9242b910 ;  /* 0x9242b91000067882 */ /* 0x000fe20000000000 */
[----:B------:R-:W-:Y:S01]  /*0720*/  UMOV UR7, 0x3f624924 ;  /* 0x3f62492400077882 */ /* 0x000fe20000000000 */
[----:B------:R-:W-:-:S05]  /*0730*/  DFMA R24, R22, -R20, R24 ;  /* 0x800000141618722b */ /* 0x000fca0000000018 */
[----:B------:R-:W-:Y:S01]  /*0740*/  DFMA R28, R34, R28, UR6 ;  /* 0x00000006221c7e2b */ /* 0x000fe2000800001c */
[----:B------:R-:W-:Y:S01]  /*0750*/  UMOV UR6, 0x99999dfb ;  /* 0x99999dfb00067882 */ /* 0x000fe20000000000 */
[----:B------:R-:W-:Y:S01]  /*0760*/  UMOV UR7, 0x3f899999 ;  /* 0x3f89999900077882 */ /* 0x000fe20000000000 */
[----:B------:R-:W-:-:S05]  /*0770*/  DMUL R24, R26, R24 ;  /* 0x000000181a187228 */ /* 0x000fca0000000000 */
[----:B------:R-:W-:Y:S01]  /*0780*/  DFMA R28, R34, R28, UR6 ;  /* 0x00000006221c7e2b */ /* 0x000fe2000800001c */
[----:B------:R-:W-:Y:S01]  /*0790*/  UMOV UR6, 0x55555555 ;  /* 0x5555555500067882 */ /* 0x000fe20000000000 */
[----:B------:R-:W-:-:S03]  /*07a0*/  UMOV UR7, 0x3fb55555 ;  /* 0x3fb5555500077882 */ /* 0x000fc60000000000 */
[----:B------:R-:W-:Y:S01]  /*07b0*/  IADD3 R31, PT, PT, R25, 0x100000, RZ ;  /* 0x00100000191f7810 */ /* 0x000fe20007ffe0ff */
[----:B------:R-:W-:Y:S02]  /*07c0*/  IMAD.MOV.U32 R30, RZ, RZ, R24 ;  /* 0x000000ffff1e7224 */ /* 0x000fe400078e0018 */
[----:B------:R-:W-:-:S08]  /*07d0*/  DFMA R22, R34, R28, UR6 ;  /* 0x0000000622167e2b */ /* 0x000fd0000800001c */
[----:B------:R-:W-:Y:S01]  /*07e0*/  DADD R26, -R22, UR6 ;  /* 0x00000006161a7e29 */ /* 0x000fe20008000100 */
[----:B------:R-:W-:Y:S01]  /*07f0*/  UMOV UR6, 0xb9e7b0 ;  /* 0x00b9e7b000067882 */ /* 0x000fe20000000000 */
[----:B------:R-:W-:-:S06]  /*0800*/  UMOV UR7, 0x3c46a4cb ;  /* 0x3c46a4cb00077882 */ /* 0x000fcc0000000000 */
[----:B------:R-:W-:Y:S02]  /*0810*/  DFMA R26, R34, R28, R26 ;  /* 0x0000001c221a722b */ /* 0x000fe4000000001a */
[----:B------:R-:W-:-:S06]  /*0820*/  DMUL R28, R20, R20 ;  /* 0x00000014141c7228 */ /* 0x000fcc0000000000 */
[----:B------:R-:W-:Y:S01]  /*0830*/  DADD R26, R26, -UR6 ;  /* 0x800000061a1a7e29 */ /* 0x000fe20008000000 */
[----:B------:R-:W-:Y:S01]  /*0840*/  UMOV UR6, 0x80000000 ;  /* 0x8000000000067882 */ /* 0x000fe20000000000 */
[----:B------:R-:W-:Y:S01]  /*0850*/  DFMA R32, R20, R20, -R28 ;  /* 0x000000141420722b */ /* 0x000fe2000000081c */
[----:B------:R-:W-:-:S07]  /*0860*/  UMOV UR7, 0x43300000 ;  /* 0x4330000000077882 */ /* 0x000fce0000000000 */
[C---:B------:R-:W-:Y:S02]  /*0870*/  DFMA R30, R20.reuse, R30, R32 ;  /* 0x0000001e141e722b */ /* 0x040fe40000000020 */
[----:B------:R-:W-:-:S08]  /*0880*/  DMUL R32, R20, R28 ;  /* 0x0000001c14207228 */ /* 0x000fd00000000000 */
[----:B------:R-:W-:-:S08]  /*0890*/  DFMA R34, R20, R28, -R32 ;  /* 0x0000001c1422722b */ /* 0x000fd00000000820 */
[----:B------:R-:W-:Y:S02]  /*08a0*/  DFMA R34, R24, R28, R34 ;  /* 0x0000001c1822722b */ /* 0x000fe40000000022 */
[----:B------:R-:W-:-:S06]  /*08b0*/  DADD R28, R22, R26 ;  /* 0x00000000161c7229 */ /* 0x000fcc000000001a */
[----:B------:R-:W-:Y:S02]  /*08c0*/  DFMA R30, R20, R30, R34 ;  /* 0x0000001e141e722b */ /* 0x000fe40000000022 */
[----:B------:R-:W-:-:S08]  /*08d0*/  DADD R34, R22, -R28 ;  /* 0x0000000016227229 */ /* 0x000fd0000000081c */
[----:B------:R-:W-:Y:S02]  /*08e0*/  DADD R34, R26, R34 ;  /* 0x000000001a227229 */ /* 0x000fe40000000022 */
[----:B------:R-:W-:-:S08]  /*08f0*/  DMUL R26, R28, R32 ;  /* 0x000000201c1a7228 */ /* 0x000fd00000000000 */
[----:B------:R-:W-:-:S08]  /*0900*/  DFMA R22, R28, R32, -R26 ;  /* 0x000000201c16722b */ /* 0x000fd0000000081a */
[----:B------:R-:W-:-:S08]  /*0910*/  DFMA R22, R28, R30, R22 ;  /* 0x0000001e1c16722b */ /* 0x000fd00000000016 */
[----:B------:R-:W-:-:S08]  /*0920*/  DFMA R34, R34, R32, R22 ;  /* 0x000000202222722b */ /* 0x000fd00000000016 */
[----:B------:R-:W-:-:S08]  /*0930*/  DADD R22, R26, R34 ;  /* 0x000000001a167229 */ /* 0x000fd00000000022 */
[--C-:B------:R-:W-:Y:S02]  /*0940*/  DADD R28, R20, R22.reuse ;  /* 0x00000000141c7229 */ /* 0x100fe40000000016 */
[----:B------:R-:W-:-:S06]  /*0950*/  DADD R26, R26, -R22 ;  /* 0x000000001a1a7229 */ /* 0x000fcc0000000816 */
[----:B------:R-:W-:Y:S02]  /*0960*/  DADD R20, R20, -R28 ;  /* 0x0000000014147229 */ /* 0x000fe4000000081c */
[----:B------:R-:W-:-:S06]  /*0970*/  DADD R26, R34, R26 ;  /* 0x00000000221a7229 */ /* 0x000fcc000000001a */
[----:B------:R-:W-:Y:S01]  /*0980*/  DADD R20, R22, R20 ;  /* 0x0000000016147229 */ /* 0x000fe20000000014 */
[C---:B------:R-:W-:Y:S02]  /*0990*/  VIADD R22, R19.reuse, 0xfffffc01 ;  /* 0xfffffc0113167836 */ /* 0x040fe40000000000 */
[----:B------:R-:W-:Y:S02]  /*09a0*/  HFMA2 R23, -RZ, RZ, 3.59375, 0 ;  /* 0x43300000ff177431 */ /* 0x000fe400000001ff */
[----:B------:R-:W-:-:S03]  /*09b0*/  @P1 VIADD R22, R19, 0xfffffc02 ;  /* 0xfffffc0213161836 */ /* 0x000fc60000000000 */
[----:B------:R-:W-:Y:S02]  /*09c0*/  DADD R26, R26, R20 ;  /* 0x000000001a1a7229 */ /* 0x000fe40000000014 */
[----:B------:R-:W-:-:S06]  /*09d0*/  LOP3.LUT R22, R22, 0x80000000, RZ, 0x3c, !PT ;  /* 0x8000000016167812 */ /* 0x000fcc00078e3cff */
[----:B------:R-:W-:Y:S01]  /*09e0*/  DADD R22, R22, -UR6 ;  /* 0x8000000616167e29 */ /* 0x000fe20008000000 */
[----:B------:R-:W-:Y:S01]  /*09f0*/  UMOV UR6, 0xfefa39ef ;  /* 0xfefa39ef00067882 */ /* 0x000fe20000000000 */
[----:B------:R-:W-:Y:S01]  /*0a00*/  DADD R26, R24, R26 ;  /* 0x00000000181a7229 */ /* 0x000fe2000000001a */
[----:B------:R-:W-:-:S07]  /*0a10*/  UMOV UR7, 0x3fe62e42 ;  /* 0x3fe62e4200077882 */ /* 0x000fce0000000000 */
[----:B------:R-:W-:-:S08]  /*0a20*/  DADD R24, R28, R26 ;  /* 0x000000001c187229 */ /* 0x000fd0000000001a */
[--C-:B------:R-:W-:Y:S02]  /*0a30*/  DFMA R20, R22, UR6, R24.reuse ;  /* 0x0000000616147c2b */ /* 0x100fe40008000018 */
[----:B------:R-:W-:-:S06]  /*0a40*/  DADD R30, R28, -R24 ;  /* 0x000000001c1e7229 */ /* 0x000fcc0000000818 */
[----:B------:R-:W-:Y:S02]  /*0a50*/  DFMA R28, R22, -UR6, R20 ;  /* 0x80000006161c7c2b */ /* 0x000fe40008000014 */
[----:B------:R-:W-:-:S06]  /*0a60*/  DADD R30, R26, R30 ;  /* 0x000000001a1e7229 */ /* 0x000fcc000000001e */
[----:B------:R-:W-:-:S08]  /*0a70*/  DADD R28, -R24, R28 ;  /* 0x00000000181c7229 */ /* 0x000fd0000000011c */
[----:B------:R-:W-:-:S08]  /*0a80*/  DADD R28, R30, -R28 ;  /* 0x000000001e1c7229 */ /* 0x000fd0000000081c */
[----:B------:R-:W-:-:S08]  /*0a90*/  DFMA R28, R22, UR8, R28 ;  /* 0x00000008161c7c2b */ /* 0x000fd0000800001c */
[----:B------:R-:W-:-:S08]  /*0aa0*/  DADD R22, R20, R28 ;  /* 0x0000000014167229 */ /* 0x000fd0000000001c */
[----:B------:R-:W-:Y:S02]  /*0ab0*/  DADD R20, R20, -R22 ;  /* 0x0000000014147229 */ /* 0x000fe40000000816 */
[----:B------:R-:W-:-:S06]  /*0ac0*/  DMUL R26, R22, 2 ;  /* 0x40000000161a7828 */ /* 0x000fcc0000000000 */
[----:B------:R-:W-:Y:S02]  /*0ad0*/  DADD R28, R28, R20 ;  /* 0x000000001c1c7229 */ /* 0x000fe40000000014 */
[----:B------:R-:W-:Y:S01]  /*0ae0*/  DFMA R22, R22, 2, -R26 ;  /* 0x400000001616782b */ /* 0x000fe2000000081a */
[----:B------:R-:W-:Y:S02]  /*0af0*/  IMAD.MOV.U32 R20, RZ, RZ, 0x652b82fe ;  /* 0x652b82feff147424 */ /* 0x000fe400078e00ff */
[----:B------:R-:W-:-:S05]  /*0b00*/  IMAD.MOV.U32 R21, RZ, RZ, 0x3ff71547 ;  /* 0x3ff71547ff157424 */ /* 0x000fca00078e00ff */
[----:B------:R-:W-:-:S08]  /*0b10*/  DFMA R28, R28, 2, R22 ;  /* 0x400000001c1c782b */ /* 0x000fd00000000016 */
[----:B------:R-:W-:-:S08]  /*0b20*/  DADD R22, R26, R28 ;  /* 0x000000001a167229 */ /* 0x000fd0000000001c */
[----:B------:R-:W-:Y:S02]  /*0b30*/  DFMA R20, R22, R20, 6.75539944105574400000e+15 ;  /* 0x433800001614742b */ /* 0x000fe40000000014 */
[----:B------:R-:W-:Y:S01]  /*0b40*/  FSETP.GEU.AND P0, PT, |R23|, 4.1917929649353027344, PT ;  /* 0x4086232b1700780b */ /* 0x000fe20003f0e200 */
[----:B------:R-:W-:-:S05]  /*0b50*/  DADD R26, R26, -R22 ;  /* 0x000000001a1a7229 */ /* 0x000fca0000000816 */
[----:B------:R-:W-:-:S03]  /*0b60*/  DADD R24, R20, -6.75539944105574400000e+15 ;  /* 0xc338000014187429 */ /* 0x000fc60000000000 */
[----:B------:R-:W-:-:S05]  /*0b70*/  DADD R28, R28, R26 ;  /* 0x000000001c1c7229 */ /* 0x000fca000000001a */
[----:B------:R-:W-:Y:S01]  /*0b80*/  DFMA R30, R24, -UR6, R22 ;  /* 0x80000006181e7c2b */ /* 0x000fe20008000016 */
[----:B------:R-:W-:Y:S01]  /*0b90*/  UMOV UR6, 0x3b39803f ;  /* 0x3b39803f00067882 */ /* 0x000fe20000000000 */
[----:B------:R-:W-:-:S06]  /*0ba0*/  UMOV UR7, 0x3c7abc9e ;  /* 0x3c7abc9e00077882 */ /* 0x000fcc0000000000 */
[----:B------:R-:W-:Y:S01]  /*0bb0*/  DFMA R24, R24, -UR6, R30 ;  /* 0x8000000618187c2b */ /* 0x000fe2000800001e */
[----:B------:R-:W-:Y:S01]  /*0bc0*/  UMOV UR6, 0x69ce2bdf ;  /* 0x69ce2bdf00067882 */ /* 0x000fe20000000000 */
[----:B------:R-:W-:Y:S01]  /*0bd0*/  IMAD.MOV.U32 R30, RZ, RZ, -0x35dec16 ;  /* 0xfca213eaff1e7424 */ /* 0x000fe200078e00ff */
[----:B------:R-:W-:Y:S01]  /*0be0*/  MOV R31, 0x3e928af3 ;  /* 0x3e928af3001f7802 */ /* 0x000fe20000000f00 */
[----:B------:R-:W-:-:S05]  /*0bf0*/  UMOV UR7, 0x3e5ade15 ;  /* 0x3e5ade1500077882 */ /* 0x000fca0000000000 */
[----:B------:R-:W-:Y:S01]  /*0c00*/  DFMA R30, R24, UR6, R30 ;  /* 0x00000006181e7c2b */ /* 0x000fe2000800001e */
[----:B------:R-:W-:Y:S01]  /*0c10*/  UMOV UR6, 0x62401315 ;  /* 0x6240131500067882 */ /* 0x000fe20000000000 */
[----:B------:R-:W-:-:S06]  /*0c20*/  UMOV UR7, 0x3ec71dee ;  /* 0x3ec71dee00077882 */ /* 0x000fcc0000000000 */
[----:B------:R-:W-:Y:S01]  /*0c30*/  DFMA R30, R24, R30, UR6 ;  /* 0x00000006181e7e2b */ /* 0x000fe2000800001e */
        /* <DEDUP_REMOVED lines=20> */
[----:B------:R-:W-:-:S08]  /*0d80*/  DFMA R30, R24, R30, UR6 ;  /* 0x00000006181e7e2b */ /* 0x000fd0000800001e */
[----:B------:R-:W-:-:S08]  /*0d90*/  DFMA R30, R24, R30, 1 ;  /* 0x3ff00000181e742b */ /* 0x000fd0000000001e */
[----:B------:R-:W-:-:S10]  /*0da0*/  DFMA R24, R24, R30, 1 ;  /* 0x3ff000001818742b */ /* 0x000fd4000000001e */
[----:B------:R-:W-:Y:S02]  /*0db0*/  IMAD R27, R20, 0x100000, R25 ;  /* 0x00100000141b7824 */ /* 0x000fe400078e0219 */
[----:B------:R-:W-:Y:S01]  /*0dc0*/  IMAD.MOV.U32 R26, RZ, RZ, R24 ;  /* 0x000000ffff1a7224 */ /* 0x000fe200078e0018 */
[----:B------:R-:W-:Y:S06]  /*0dd0*/  @!P0 BRA `(.L_x_12) ;  /* 0x0000000000308947 */ /* 0x000fec0003800000 */
[----:B------:R-:W-:Y:S01]  /*0de0*/  FSETP.GEU.AND P1, PT, |R23|, 4.2275390625, PT ;  /* 0x408748001700780b */ /* 0x000fe20003f2e200 */
[C---:B------:R-:W-:Y:S02]  /*0df0*/  DADD R26, R22.reuse, +INF ;  /* 0x7ff00000161a7429 */ /* 0x040fe40000000000 */
[----:B------:R-:W-:-:S08]  /*0e00*/  DSETP.GEU.AND P0, PT, R22, RZ, PT ;  /* 0x000000ff1600722a */ /* 0x000fd00003f0e000 */
[----:B------:R-:W-:Y:S02]  /*0e10*/  FSEL R26, R26, RZ, P0 ;  /* 0x000000ff1a1a7208 */ /* 0x000fe40000000000 */
[----:B------:R-:W-:Y:S02]  /*0e20*/  @!P1 LEA.HI R19, R20, R20, RZ, 0x1 ;  /* 0x0000001414139211 */ /* 0x000fe400078f08ff */
[----:B------:R-:W-:Y:S02]  /*0e30*/  FSEL R27, R27, RZ, P0 ;  /* 0x000000ff1b1b7208 */ /* 0x000fe40000000000 */
[----:B------:R-:W-:-:S04]  /*0e40*/  @!P1 SHF.R.S32.HI R19, RZ, 0x1, R19 ;  /* 0x00000001ff139819 */ /* 0x000fc80000011413 */
[----:B------:R-:W-:Y:S01]  /*0e50*/  @!P1 LEA R25, R19, R25, 0x14 ;  /* 0x0000001913199211 */ /* 0x000fe200078ea0ff */
[----:B------:R-:W-:-:S05]  /*0e60*/  @!P1 IMAD.IADD R20, R20, 0x1, -R19 ;  /* 0x0000000114149824 */ /* 0x000fca00078e0a13 */
[----:B------:R-:W-:Y:S01]  /*0e70*/  @!P1 LEA R21, R20, 0x3ff00000, 0x14 ;  /* 0x3ff0000014159811 */ /* 0x000fe200078ea0ff */
[----:B------:R-:W-:-:S06]  /*0e80*/  @!P1 IMAD.MOV.U32 R20, RZ, RZ, RZ ;  /* 0x000000ffff149224 */ /* 0x000fcc00078e00ff */
[----:B------:R-:W-:-:S11]  /*0e90*/  @!P1 DMUL R26, R24, R20 ;  /* 0x00000014181a9228 */ /* 0x000fd60000000000 */
.L_x_12:
[----:B------:R-:W-:Y:S01]  /*0ea0*/  DFMA R28, R28, R26, R26 ;  /* 0x0000001a1c1c722b */ /* 0x000fe2000000001a */
[----:B------:R-:W-:Y:S01]  /*0eb0*/  IMAD.MOV.U32 R37, RZ, RZ, 0x0 ;  /* 0x00000000ff257424 */ /* 0x000fe200078e00ff */
[----:B------:R-:W-:-:S08]  /*0ec0*/  DSETP.NEU.AND P0, PT, |R26|, +INF , PT ;  /* 0x7ff000001a00742a */ /* 0x000fd00003f0d200 */
[----:B------:R-:W-:Y:S02]  /*0ed0*/  FSEL R19, R26, R28, !P0 ;  /* 0x0000001c1a137208 */ /* 0x000fe40004000000 */
[----:B------:R-:W-:Y:S01]  /*0ee0*/  FSEL R26, R27, R29, !P0 ;  /* 0x0000001d1b1a7208 */ /* 0x000fe20004000000 */
[----:B------:R-:W-:Y:S06]  /*0ef0*/  RET.REL.NODEC R36 `(_Z14montecarlo_gpuPdP17curandStateXORWOWddi) ;  /* 0xfffffff024407950 */ /* 0x000fec0003c3ffff */
.L_x_13:
        /* <DEDUP_REMOVED lines=16> */
.L_x_14:


//--------------------- .nv.global.init           --------------------------
	.section	.nv.global.init,"aw",@progbits
	.align	4
.nv.global.init:
	.type		mrg32k3aM1SubSeq,@object
	.size		mrg32k3aM1SubSeq,(mrg32k3aM2SubSeq - mrg32k3aM1SubSeq)
mrg32k3aM1SubSeq:
        /*0000*/ 	.byte	0x0b, 0xcc, 0xee, 0x04, 0x73, 0x29, 0x8b, 0x6f, 0xf6, 0x53, 0x03, 0xf6, 0x23, 0xf6, 0xea, 0xda
        /* <DEDUP_REMOVED lines=125> */
	.type		mrg32k3aM2SubSeq,@object
	.size		mrg32k3aM2SubSeq,(mrg32k3aM1 - mrg32k3aM2SubSeq)
mrg32k3aM2SubSeq:
        /* <DEDUP_REMOVED lines=126> */
	.type		mrg32k3aM1,@object
	.size		mrg32k3aM1,(mrg32k3aM1Seq - mrg32k3aM1)
mrg32k3aM1:
        /* <DEDUP_REMOVED lines=144> */
	.type		mrg32k3aM1Seq,@object
	.size		mrg32k3aM1Seq,(mrg32k3aM2 - mrg32k3aM1Seq)
mrg32k3aM1Seq:
        /* <DEDUP_REMOVED lines=144> */
	.type		mrg32k3aM2,@object
	.size		mrg32k3aM2,(mrg32k3aM2Seq - mrg32k3aM2)
mrg32k3aM2:
        /* <DEDUP_REMOVED lines=144> */
	.type		mrg32k3aM2Seq,@object
	.size		mrg32k3aM2Seq,(precalc_xorwow_matrix - mrg32k3aM2Seq)
mrg32k3aM2Seq:
        /* <DEDUP_REMOVED lines=144> */
	.type		precalc_xorwow_matrix,@object
	.size		precalc_xorwow_matrix,(precalc_xorwow_offset_matrix - precalc_xorwow_matrix)
precalc_xorwow_matrix:
        /* <DEDUP_REMOVED lines=6400> */
	.type		precalc_xorwow_offset_matrix,@object
	.size		precalc_xorwow_offset_matrix,(.L_1 - precalc_xorwow_offset_matrix)
precalc_xorwow_offset_matrix:
        /* <DEDUP_REMOVED lines=6400> */
.L_1:


//--------------------- .nv.shared.reserved.0     --------------------------
	.section	.nv.shared.reserved.0,"aw",@nobits
	.weak		__nv_reservedSMEM_offset_0_alias
	.size		__nv_reservedSMEM_offset_0_alias, 0, 64
	.other		__nv_reservedSMEM_offset_0_alias,@"STO_CUDA_RESERVED_SHARED STV_DEFAULT"
__nv_reservedSMEM_offset_0_alias:
	.zero		0
	.zero		64


//--------------------- .nv.constant0._Z4InitP17curandStateXORWOW --------------------------
	.section	.nv.constant0._Z4InitP17curandStateXORWOW,"a",@progbits
	.sectionflags	@""
	.align	4
.nv.constant0._Z4InitP17curandStateXORWOW:
	.zero		904


//--------------------- .nv.constant0._Z14montecarlo_gpuPdP17curandStateXORWOWddi --------------------------
	.section	.nv.constant0._Z14montecarlo_gpuPdP17curandStateXORWOWddi,"a",@progbits
	.sectionflags	@""
	.align	4
.nv.constant0._Z14montecarlo_gpuPdP17curandStateXORWOWddi:
	.zero		932


//--------------------- SYMBOLS --------------------------

	.type		.nv.reservedSmem.offset0,@object
	.size		.nv.reservedSmem.offset0,0x4
